//
// Generated by NVIDIA NVVM Compiler
//
// Compiler Build ID: CL-36424714
// Cuda compilation tools, release 13.0, V13.0.88
// Based on NVVM 20.0.0
//

.version 9.0
.target sm_100
.address_size 64

	// .globl	_Z22computerOutputGradientPfS_S_
// _ZZ16addBiasForHiddenPfPKfE3sum has been demoted

.visible .entry _Z22computerOutputGradientPfS_S_(
	.param .u64 .ptr .align 1 _Z22computerOutputGradientPfS_S__param_0,
	.param .u64 .ptr .align 1 _Z22computerOutputGradientPfS_S__param_1,
	.param .u64 .ptr .align 1 _Z22computerOutputGradientPfS_S__param_2
)
{
	.reg .b32 	%r<2>;
	.reg .b32 	%f<4>;
	.reg .b64 	%rd<11>;

	ld.param.u64 	%rd1, [_Z22computerOutputGradientPfS_S__param_0];
	ld.param.u64 	%rd2, [_Z22computerOutputGradientPfS_S__param_1];
	ld.param.u64 	%rd3, [_Z22computerOutputGradientPfS_S__param_2];
	cvta.to.global.u64 	%rd4, %rd3;
	cvta.to.global.u64 	%rd5, %rd2;
	cvta.to.global.u64 	%rd6, %rd1;
	mov.u32 	%r1, %tid.x;
	mul.wide.u32 	%rd7, %r1, 4;
	add.s64 	%rd8, %rd6, %rd7;
	ld.global.f32 	%f1, [%rd8];
	add.s64 	%rd9, %rd5, %rd7;
	ld.global.f32 	%f2, [%rd9];
	sub.f32 	%f3, %f1, %f2;
	add.s64 	%rd10, %rd4, %rd7;
	st.global.f32 	[%rd10], %f3;
	ret;

}
	// .globl	_Z12reluBackwardPKfPf
.visible .entry _Z12reluBackwardPKfPf(
	.param .u64 .ptr .align 1 _Z12reluBackwardPKfPf_param_0,
	.param .u64 .ptr .align 1 _Z12reluBackwardPKfPf_param_1
)
{
	.reg .pred 	%p<2>;
	.reg .b32 	%r<2>;
	.reg .b32 	%f<6>;
	.reg .b64 	%rd<8>;

	ld.param.u64 	%rd2, [_Z12reluBackwardPKfPf_param_0];
	ld.param.u64 	%rd3, [_Z12reluBackwardPKfPf_param_1];
	cvta.to.global.u64 	%rd4, %rd3;
	cvta.to.global.u64 	%rd5, %rd2;
	mov.u32 	%r1, %tid.x;
	mul.wide.u32 	%rd6, %r1, 4;
	add.s64 	%rd7, %rd5, %rd6;
	ld.global.f32 	%f4, [%rd7];
	setp.leu.f32 	%p1, %f4, 0f00000000;
	add.s64 	%rd1, %rd4, %rd6;
	mov.f32 	%f5, 0f00000000;
	@%p1 bra 	$L__BB1_2;
	ld.global.f32 	%f5, [%rd1];
$L__BB1_2:
	st.global.f32 	[%rd1], %f5;
	ret;

}
	// .globl	_Z17updateOutputLayerP19NeuralNetworkDevicePfS1_
.visible .entry _Z17updateOutputLayerP19NeuralNetworkDevicePfS1_(
	.param .u64 .ptr .align 1 _Z17updateOutputLayerP19NeuralNetworkDevicePfS1__param_0,
	.param .u64 .ptr .align 1 _Z17updateOutputLayerP19NeuralNetworkDevicePfS1__param_1,
	.param .u64 .ptr .align 1 _Z17updateOutputLayerP19NeuralNetworkDevicePfS1__param_2
)
{
	.reg .pred 	%p<2>;
	.reg .b32 	%r<5>;
	.reg .b32 	%f<8>;
	.reg .b64 	%rd<18>;
	.reg .b64 	%fd<12>;

	ld.param.u64 	%rd1, [_Z17updateOutputLayerP19NeuralNetworkDevicePfS1__param_0];
	ld.param.u64 	%rd2, [_Z17updateOutputLayerP19NeuralNetworkDevicePfS1__param_1];
	ld.param.u64 	%rd3, [_Z17updateOutputLayerP19NeuralNetworkDevicePfS1__param_2];
	cvta.to.global.u64 	%rd4, %rd1;
	cvta.to.global.u64 	%rd5, %rd3;
	cvta.to.global.u64 	%rd6, %rd2;
	mov.u32 	%r1, %ctaid.x;
	mov.u32 	%r2, %tid.x;
	mul.wide.u32 	%rd7, %r1, 4;
	add.s64 	%rd8, %rd6, %rd7;
	ld.global.f32 	%f1, [%rd8];
	cvt.f64.f32 	%fd1, %f1;
	mul.f64 	%fd2, %fd1, 0d3F847AE147AE147B;
	mul.wide.u32 	%rd9, %r2, 4;
	add.s64 	%rd10, %rd5, %rd9;
	ld.global.f32 	%f2, [%rd10];
	cvt.f64.f32 	%fd3, %f2;
	mul.f64 	%fd4, %fd2, %fd3;
	ld.global.u64 	%rd11, [%rd4+8];
	cvta.to.global.u64 	%rd12, %rd11;
	shl.b32 	%r3, %r1, 7;
	add.s32 	%r4, %r3, %r2;
	mul.wide.u32 	%rd13, %r4, 4;
	add.s64 	%rd14, %rd12, %rd13;
	ld.global.f32 	%f3, [%rd14];
	cvt.f64.f32 	%fd5, %f3;
	sub.f64 	%fd6, %fd5, %fd4;
	cvt.rn.f32.f64 	%f4, %fd6;
	st.global.f32 	[%rd14], %f4;
	setp.eq.s32 	%p1, %r2, 0;
	selp.f64 	%fd7, 0d3F847AE147AE147B, 0d0000000000000000, %p1;
	ld.global.f32 	%f5, [%rd8];
	cvt.f64.f32 	%fd8, %f5;
	mul.f64 	%fd9, %fd7, %fd8;
	ld.global.u64 	%rd15, [%rd4+24];
	cvta.to.global.u64 	%rd16, %rd15;
	add.s64 	%rd17, %rd16, %rd7;
	ld.global.f32 	%f6, [%rd17];
	cvt.f64.f32 	%fd10, %f6;
	sub.f64 	%fd11, %fd10, %fd9;
	cvt.rn.f32.f64 	%f7, %fd11;
	st.global.f32 	[%rd17], %f7;
	ret;

}
	// .globl	_Z17updateHiddenLayerP19NeuralNetworkDevicePfS1_
.visible .entry _Z17updateHiddenLayerP19NeuralNetworkDevicePfS1_(
	.param .u64 .ptr .align 1 _Z17updateHiddenLayerP19NeuralNetworkDevicePfS1__param_0,
	.param .u64 .ptr .align 1 _Z17updateHiddenLayerP19NeuralNetworkDevicePfS1__param_1,
	.param .u64 .ptr .align 1 _Z17updateHiddenLayerP19NeuralNetworkDevicePfS1__param_2
)
{
	.reg .pred 	%p<2>;
	.reg .b32 	%r<4>;
	.reg .b32 	%f<8>;
	.reg .b64 	%rd<18>;
	.reg .b64 	%fd<12>;

	ld.param.u64 	%rd1, [_Z17updateHiddenLayerP19NeuralNetworkDevicePfS1__param_0];
	ld.param.u64 	%rd2, [_Z17updateHiddenLayerP19NeuralNetworkDevicePfS1__param_1];
	ld.param.u64 	%rd3, [_Z17updateHiddenLayerP19NeuralNetworkDevicePfS1__param_2];
	cvta.to.global.u64 	%rd4, %rd1;
	cvta.to.global.u64 	%rd5, %rd3;
	cvta.to.global.u64 	%rd6, %rd2;
	mov.u32 	%r1, %ctaid.x;
	mov.u32 	%r2, %tid.x;
	mul.wide.u32 	%rd7, %r1, 4;
	add.s64 	%rd8, %rd6, %rd7;
	ld.global.f32 	%f1, [%rd8];
	cvt.f64.f32 	%fd1, %f1;
	mul.f64 	%fd2, %fd1, 0d3F847AE147AE147B;
	mul.wide.u32 	%rd9, %r2, 4;
	add.s64 	%rd10, %rd5, %rd9;
	ld.global.f32 	%f2, [%rd10];
	cvt.f64.f32 	%fd3, %f2;
	mul.f64 	%fd4, %fd2, %fd3;
	ld.global.u64 	%rd11, [%rd4];
	cvta.to.global.u64 	%rd12, %rd11;
	mad.lo.s32 	%r3, %r1, 784, %r2;
	mul.wide.u32 	%rd13, %r3, 4;
	add.s64 	%rd14, %rd12, %rd13;
	ld.global.f32 	%f3, [%rd14];
	cvt.f64.f32 	%fd5, %f3;
	sub.f64 	%fd6, %fd5, %fd4;
	cvt.rn.f32.f64 	%f4, %fd6;
	st.global.f32 	[%rd14], %f4;
	setp.eq.s32 	%p1, %r2, 0;
	selp.f64 	%fd7, 0d3F847AE147AE147B, 0d0000000000000000, %p1;
	ld.global.f32 	%f5, [%rd8];
	cvt.f64.f32 	%fd8, %f5;
	mul.f64 	%fd9, %fd7, %fd8;
	ld.global.u64 	%rd15, [%rd4+16];
	cvta.to.global.u64 	%rd16, %rd15;
	add.s64 	%rd17, %rd16, %rd7;
	ld.global.f32 	%f6, [%rd17];
	cvt.f64.f32 	%fd10, %f6;
	sub.f64 	%fd11, %fd10, %fd9;
	cvt.rn.f32.f64 	%f7, %fd11;
	st.global.f32 	[%rd17], %f7;
	ret;

}
	// .globl	_Z10updateBiasPfS_
.visible .entry _Z10updateBiasPfS_(
	.param .u64 .ptr .align 1 _Z10updateBiasPfS__param_0,
	.param .u64 .ptr .align 1 _Z10updateBiasPfS__param_1
)
{
	.reg .b32 	%r<5>;
	.reg .b32 	%f<4>;
	.reg .b64 	%rd<8>;
	.reg .b64 	%fd<4>;

	ld.param.u64 	%rd1, [_Z10updateBiasPfS__param_0];
	ld.param.u64 	%rd2, [_Z10updateBiasPfS__param_1];
	cvta.to.global.u64 	%rd3, %rd1;
	cvta.to.global.u64 	%rd4, %rd2;
	mov.u32 	%r1, %tid.x;
	mov.u32 	%r2, %ctaid.x;
	mov.u32 	%r3, %ntid.x;
	mad.lo.s32 	%r4, %r2, %r3, %r1;
	mul.wide.s32 	%rd5, %r4, 4;
	add.s64 	%rd6, %rd4, %rd5;
	ld.global.f32 	%f1, [%rd6];
	cvt.f64.f32 	%fd1, %f1;
	add.s64 	%rd7, %rd3, %rd5;
	ld.global.f32 	%f2, [%rd7];
	cvt.f64.f32 	%fd2, %f2;
	fma.rn.f64 	%fd3, %fd1, 0dBF847AE147AE147B, %fd2;
	cvt.rn.f32.f64 	%f3, %fd3;
	st.global.f32 	[%rd7], %f3;
	ret;

}
	// .globl	_Z11findCorrectPfPiS_S_
.visible .entry _Z11findCorrectPfPiS_S_(
	.param .u64 .ptr .align 1 _Z11findCorrectPfPiS_S__param_0,
	.param .u64 .ptr .align 1 _Z11findCorrectPfPiS_S__param_1,
	.param .u64 .ptr .align 1 _Z11findCorrectPfPiS_S__param_2,
	.param .u64 .ptr .align 1 _Z11findCorrectPfPiS_S__param_3
)
{
	.reg .pred 	%p<52>;
	.reg .b32 	%r<63>;
	.reg .b32 	%f<288>;
	.reg .b64 	%rd<41>;

	ld.param.u64 	%rd1, [_Z11findCorrectPfPiS_S__param_0];
	ld.param.u64 	%rd2, [_Z11findCorrectPfPiS_S__param_1];
	ld.param.u64 	%rd3, [_Z11findCorrectPfPiS_S__param_2];
	ld.param.u64 	%rd4, [_Z11findCorrectPfPiS_S__param_3];
	cvta.to.global.u64 	%rd5, %rd4;
	cvta.to.global.u64 	%rd6, %rd3;
	cvta.to.global.u64 	%rd7, %rd1;
	ld.global.f32 	%f1, [%rd7];
	ld.global.f32 	%f2, [%rd5];
	ld.global.f32 	%f3, [%rd6];
	setp.lt.f32 	%p1, %f3, 0f00800000;
	mul.f32 	%f4, %f3, 0f4B000000;
	selp.f32 	%f5, %f4, %f3, %p1;
	selp.f32 	%f6, 0fC1B80000, 0f00000000, %p1;
	mov.b32 	%r1, %f5;
	add.s32 	%r2, %r1, -1059760811;
	and.b32  	%r3, %r2, -8388608;
	sub.s32 	%r4, %r1, %r3;
	mov.b32 	%f7, %r4;
	cvt.rn.f32.s32 	%f8, %r3;
	fma.rn.f32 	%f9, %f8, 0f34000000, %f6;
	add.f32 	%f10, %f7, 0fBF800000;
	fma.rn.f32 	%f11, %f10, 0fBE055027, 0f3E1039F6;
	fma.rn.f32 	%f12, %f11, %f10, 0fBDF8CDCC;
	fma.rn.f32 	%f13, %f12, %f10, 0f3E0F2955;
	fma.rn.f32 	%f14, %f13, %f10, 0fBE2AD8B9;
	fma.rn.f32 	%f15, %f14, %f10, 0f3E4CED0B;
	fma.rn.f32 	%f16, %f15, %f10, 0fBE7FFF22;
	fma.rn.f32 	%f17, %f16, %f10, 0f3EAAAA78;
	fma.rn.f32 	%f18, %f17, %f10, 0fBF000000;
	mul.f32 	%f19, %f10, %f18;
	fma.rn.f32 	%f20, %f19, %f10, %f10;
	fma.rn.f32 	%f21, %f9, 0f3F317218, %f20;
	setp.gt.u32 	%p2, %r1, 2139095039;
	fma.rn.f32 	%f22, %f5, 0f7F800000, 0f7F800000;
	selp.f32 	%f23, %f22, %f21, %p2;
	setp.eq.f32 	%p3, %f5, 0f00000000;
	selp.f32 	%f24, 0fFF800000, %f23, %p3;
	mul.f32 	%f25, %f2, %f24;
	sub.f32 	%f26, %f1, %f25;
	ld.global.f32 	%f27, [%rd5+4];
	ld.global.f32 	%f28, [%rd6+4];
	setp.lt.f32 	%p4, %f28, 0f00800000;
	mul.f32 	%f29, %f28, 0f4B000000;
	selp.f32 	%f30, %f29, %f28, %p4;
	selp.f32 	%f31, 0fC1B80000, 0f00000000, %p4;
	mov.b32 	%r5, %f30;
	add.s32 	%r6, %r5, -1059760811;
	and.b32  	%r7, %r6, -8388608;
	sub.s32 	%r8, %r5, %r7;
	mov.b32 	%f32, %r8;
	cvt.rn.f32.s32 	%f33, %r7;
	fma.rn.f32 	%f34, %f33, 0f34000000, %f31;
	add.f32 	%f35, %f32, 0fBF800000;
	fma.rn.f32 	%f36, %f35, 0fBE055027, 0f3E1039F6;
	fma.rn.f32 	%f37, %f36, %f35, 0fBDF8CDCC;
	fma.rn.f32 	%f38, %f37, %f35, 0f3E0F2955;
	fma.rn.f32 	%f39, %f38, %f35, 0fBE2AD8B9;
	fma.rn.f32 	%f40, %f39, %f35, 0f3E4CED0B;
	fma.rn.f32 	%f41, %f40, %f35, 0fBE7FFF22;
	fma.rn.f32 	%f42, %f41, %f35, 0f3EAAAA78;
	fma.rn.f32 	%f43, %f42, %f35, 0fBF000000;
	mul.f32 	%f44, %f35, %f43;
	fma.rn.f32 	%f45, %f44, %f35, %f35;
	fma.rn.f32 	%f46, %f34, 0f3F317218, %f45;
	setp.gt.u32 	%p5, %r5, 2139095039;
	fma.rn.f32 	%f47, %f30, 0f7F800000, 0f7F800000;
	selp.f32 	%f48, %f47, %f46, %p5;
	setp.eq.f32 	%p6, %f30, 0f00000000;
	selp.f32 	%f49, 0fFF800000, %f48, %p6;
	mul.f32 	%f50, %f27, %f49;
	sub.f32 	%f51, %f26, %f50;
	ld.global.f32 	%f52, [%rd5+8];
	ld.global.f32 	%f53, [%rd6+8];
	setp.lt.f32 	%p7, %f53, 0f00800000;
	mul.f32 	%f54, %f53, 0f4B000000;
	selp.f32 	%f55, %f54, %f53, %p7;
	selp.f32 	%f56, 0fC1B80000, 0f00000000, %p7;
	mov.b32 	%r9, %f55;
	add.s32 	%r10, %r9, -1059760811;
	and.b32  	%r11, %r10, -8388608;
	sub.s32 	%r12, %r9, %r11;
	mov.b32 	%f57, %r12;
	cvt.rn.f32.s32 	%f58, %r11;
	fma.rn.f32 	%f59, %f58, 0f34000000, %f56;
	add.f32 	%f60, %f57, 0fBF800000;
	fma.rn.f32 	%f61, %f60, 0fBE055027, 0f3E1039F6;
	fma.rn.f32 	%f62, %f61, %f60, 0fBDF8CDCC;
	fma.rn.f32 	%f63, %f62, %f60, 0f3E0F2955;
	fma.rn.f32 	%f64, %f63, %f60, 0fBE2AD8B9;
	fma.rn.f32 	%f65, %f64, %f60, 0f3E4CED0B;
	fma.rn.f32 	%f66, %f65, %f60, 0fBE7FFF22;
	fma.rn.f32 	%f67, %f66, %f60, 0f3EAAAA78;
	fma.rn.f32 	%f68, %f67, %f60, 0fBF000000;
	mul.f32 	%f69, %f60, %f68;
	fma.rn.f32 	%f70, %f69, %f60, %f60;
	fma.rn.f32 	%f71, %f59, 0f3F317218, %f70;
	setp.gt.u32 	%p8, %r9, 2139095039;
	fma.rn.f32 	%f72, %f55, 0f7F800000, 0f7F800000;
	selp.f32 	%f73, %f72, %f71, %p8;
	setp.eq.f32 	%p9, %f55, 0f00000000;
	selp.f32 	%f74, 0fFF800000, %f73, %p9;
	mul.f32 	%f75, %f52, %f74;
	sub.f32 	%f76, %f51, %f75;
	ld.global.f32 	%f77, [%rd5+12];
	ld.global.f32 	%f78, [%rd6+12];
	setp.lt.f32 	%p10, %f78, 0f00800000;
	mul.f32 	%f79, %f78, 0f4B000000;
	selp.f32 	%f80, %f79, %f78, %p10;
	selp.f32 	%f81, 0fC1B80000, 0f00000000, %p10;
	mov.b32 	%r13, %f80;
	add.s32 	%r14, %r13, -1059760811;
	and.b32  	%r15, %r14, -8388608;
	sub.s32 	%r16, %r13, %r15;
	mov.b32 	%f82, %r16;
	cvt.rn.f32.s32 	%f83, %r15;
	fma.rn.f32 	%f84, %f83, 0f34000000, %f81;
	add.f32 	%f85, %f82, 0fBF800000;
	fma.rn.f32 	%f86, %f85, 0fBE055027, 0f3E1039F6;
	fma.rn.f32 	%f87, %f86, %f85, 0fBDF8CDCC;
	fma.rn.f32 	%f88, %f87, %f85, 0f3E0F2955;
	fma.rn.f32 	%f89, %f88, %f85, 0fBE2AD8B9;
	fma.rn.f32 	%f90, %f89, %f85, 0f3E4CED0B;
	fma.rn.f32 	%f91, %f90, %f85, 0fBE7FFF22;
	fma.rn.f32 	%f92, %f91, %f85, 0f3EAAAA78;
	fma.rn.f32 	%f93, %f92, %f85, 0fBF000000;
	mul.f32 	%f94, %f85, %f93;
	fma.rn.f32 	%f95, %f94, %f85, %f85;
	fma.rn.f32 	%f96, %f84, 0f3F317218, %f95;
	setp.gt.u32 	%p11, %r13, 2139095039;
	fma.rn.f32 	%f97, %f80, 0f7F800000, 0f7F800000;
	selp.f32 	%f98, %f97, %f96, %p11;
	setp.eq.f32 	%p12, %f80, 0f00000000;
	selp.f32 	%f99, 0fFF800000, %f98, %p12;
	mul.f32 	%f100, %f77, %f99;
	sub.f32 	%f101, %f76, %f100;
	ld.global.f32 	%f102, [%rd5+16];
	ld.global.f32 	%f103, [%rd6+16];
	setp.lt.f32 	%p13, %f103, 0f00800000;
	mul.f32 	%f104, %f103, 0f4B000000;
	selp.f32 	%f105, %f104, %f103, %p13;
	selp.f32 	%f106, 0fC1B80000, 0f00000000, %p13;
	mov.b32 	%r17, %f105;
	add.s32 	%r18, %r17, -1059760811;
	and.b32  	%r19, %r18, -8388608;
	sub.s32 	%r20, %r17, %r19;
	mov.b32 	%f107, %r20;
	cvt.rn.f32.s32 	%f108, %r19;
	fma.rn.f32 	%f109, %f108, 0f34000000, %f106;
	add.f32 	%f110, %f107, 0fBF800000;
	fma.rn.f32 	%f111, %f110, 0fBE055027, 0f3E1039F6;
	fma.rn.f32 	%f112, %f111, %f110, 0fBDF8CDCC;
	fma.rn.f32 	%f113, %f112, %f110, 0f3E0F2955;
	fma.rn.f32 	%f114, %f113, %f110, 0fBE2AD8B9;
	fma.rn.f32 	%f115, %f114, %f110, 0f3E4CED0B;
	fma.rn.f32 	%f116, %f115, %f110, 0fBE7FFF22;
	fma.rn.f32 	%f117, %f116, %f110, 0f3EAAAA78;
	fma.rn.f32 	%f118, %f117, %f110, 0fBF000000;
	mul.f32 	%f119, %f110, %f118;
	fma.rn.f32 	%f120, %f119, %f110, %f110;
	fma.rn.f32 	%f121, %f109, 0f3F317218, %f120;
	setp.gt.u32 	%p14, %r17, 2139095039;
	fma.rn.f32 	%f122, %f105, 0f7F800000, 0f7F800000;
	selp.f32 	%f123, %f122, %f121, %p14;
	setp.eq.f32 	%p15, %f105, 0f00000000;
	selp.f32 	%f124, 0fFF800000, %f123, %p15;
	mul.f32 	%f125, %f102, %f124;
	sub.f32 	%f126, %f101, %f125;
	ld.global.f32 	%f127, [%rd5+20];
	ld.global.f32 	%f128, [%rd6+20];
	setp.lt.f32 	%p16, %f128, 0f00800000;
	mul.f32 	%f129, %f128, 0f4B000000;
	selp.f32 	%f130, %f129, %f128, %p16;
	selp.f32 	%f131, 0fC1B80000, 0f00000000, %p16;
	mov.b32 	%r21, %f130;
	add.s32 	%r22, %r21, -1059760811;
	and.b32  	%r23, %r22, -8388608;
	sub.s32 	%r24, %r21, %r23;
	mov.b32 	%f132, %r24;
	cvt.rn.f32.s32 	%f133, %r23;
	fma.rn.f32 	%f134, %f133, 0f34000000, %f131;
	add.f32 	%f135, %f132, 0fBF800000;
	fma.rn.f32 	%f136, %f135, 0fBE055027, 0f3E1039F6;
	fma.rn.f32 	%f137, %f136, %f135, 0fBDF8CDCC;
	fma.rn.f32 	%f138, %f137, %f135, 0f3E0F2955;
	fma.rn.f32 	%f139, %f138, %f135, 0fBE2AD8B9;
	fma.rn.f32 	%f140, %f139, %f135, 0f3E4CED0B;
	fma.rn.f32 	%f141, %f140, %f135, 0fBE7FFF22;
	fma.rn.f32 	%f142, %f141, %f135, 0f3EAAAA78;
	fma.rn.f32 	%f143, %f142, %f135, 0fBF000000;
	mul.f32 	%f144, %f135, %f143;
	fma.rn.f32 	%f145, %f144, %f135, %f135;
	fma.rn.f32 	%f146, %f134, 0f3F317218, %f145;
	setp.gt.u32 	%p17, %r21, 2139095039;
	fma.rn.f32 	%f147, %f130, 0f7F800000, 0f7F800000;
	selp.f32 	%f148, %f147, %f146, %p17;
	setp.eq.f32 	%p18, %f130, 0f00000000;
	selp.f32 	%f149, 0fFF800000, %f148, %p18;
	mul.f32 	%f150, %f127, %f149;
	sub.f32 	%f151, %f126, %f150;
	ld.global.f32 	%f152, [%rd5+24];
	ld.global.f32 	%f153, [%rd6+24];
	setp.lt.f32 	%p19, %f153, 0f00800000;
	mul.f32 	%f154, %f153, 0f4B000000;
	selp.f32 	%f155, %f154, %f153, %p19;
	selp.f32 	%f156, 0fC1B80000, 0f00000000, %p19;
	mov.b32 	%r25, %f155;
	add.s32 	%r26, %r25, -1059760811;
	and.b32  	%r27, %r26, -8388608;
	sub.s32 	%r28, %r25, %r27;
	mov.b32 	%f157, %r28;
	cvt.rn.f32.s32 	%f158, %r27;
	fma.rn.f32 	%f159, %f158, 0f34000000, %f156;
	add.f32 	%f160, %f157, 0fBF800000;
	fma.rn.f32 	%f161, %f160, 0fBE055027, 0f3E1039F6;
	fma.rn.f32 	%f162, %f161, %f160, 0fBDF8CDCC;
	fma.rn.f32 	%f163, %f162, %f160, 0f3E0F2955;
	fma.rn.f32 	%f164, %f163, %f160, 0fBE2AD8B9;
	fma.rn.f32 	%f165, %f164, %f160, 0f3E4CED0B;
	fma.rn.f32 	%f166, %f165, %f160, 0fBE7FFF22;
	fma.rn.f32 	%f167, %f166, %f160, 0f3EAAAA78;
	fma.rn.f32 	%f168, %f167, %f160, 0fBF000000;
	mul.f32 	%f169, %f160, %f168;
	fma.rn.f32 	%f170, %f169, %f160, %f160;
	fma.rn.f32 	%f171, %f159, 0f3F317218, %f170;
	setp.gt.u32 	%p20, %r25, 2139095039;
	fma.rn.f32 	%f172, %f155, 0f7F800000, 0f7F800000;
	selp.f32 	%f173, %f172, %f171, %p20;
	setp.eq.f32 	%p21, %f155, 0f00000000;
	selp.f32 	%f174, 0fFF800000, %f173, %p21;
	mul.f32 	%f175, %f152, %f174;
	sub.f32 	%f176, %f151, %f175;
	ld.global.f32 	%f177, [%rd5+28];
	ld.global.f32 	%f178, [%rd6+28];
	setp.lt.f32 	%p22, %f178, 0f00800000;
	mul.f32 	%f179, %f178, 0f4B000000;
	selp.f32 	%f180, %f179, %f178, %p22;
	selp.f32 	%f181, 0fC1B80000, 0f00000000, %p22;
	mov.b32 	%r29, %f180;
	add.s32 	%r30, %r29, -1059760811;
	and.b32  	%r31, %r30, -8388608;
	sub.s32 	%r32, %r29, %r31;
	mov.b32 	%f182, %r32;
	cvt.rn.f32.s32 	%f183, %r31;
	fma.rn.f32 	%f184, %f183, 0f34000000, %f181;
	add.f32 	%f185, %f182, 0fBF800000;
	fma.rn.f32 	%f186, %f185, 0fBE055027, 0f3E1039F6;
	fma.rn.f32 	%f187, %f186, %f185, 0fBDF8CDCC;
	fma.rn.f32 	%f188, %f187, %f185, 0f3E0F2955;
	fma.rn.f32 	%f189, %f188, %f185, 0fBE2AD8B9;
	fma.rn.f32 	%f190, %f189, %f185, 0f3E4CED0B;
	fma.rn.f32 	%f191, %f190, %f185, 0fBE7FFF22;
	fma.rn.f32 	%f192, %f191, %f185, 0f3EAAAA78;
	fma.rn.f32 	%f193, %f192, %f185, 0fBF000000;
	mul.f32 	%f194, %f185, %f193;
	fma.rn.f32 	%f195, %f194, %f185, %f185;
	fma.rn.f32 	%f196, %f184, 0f3F317218, %f195;
	setp.gt.u32 	%p23, %r29, 2139095039;
	fma.rn.f32 	%f197, %f180, 0f7F800000, 0f7F800000;
	selp.f32 	%f198, %f197, %f196, %p23;
	setp.eq.f32 	%p24, %f180, 0f00000000;
	selp.f32 	%f199, 0fFF800000, %f198, %p24;
	mul.f32 	%f200, %f177, %f199;
	sub.f32 	%f201, %f176, %f200;
	ld.global.f32 	%f202, [%rd5+32];
	ld.global.f32 	%f203, [%rd6+32];
	setp.lt.f32 	%p25, %f203, 0f00800000;
	mul.f32 	%f204, %f203, 0f4B000000;
	selp.f32 	%f205, %f204, %f203, %p25;
	selp.f32 	%f206, 0fC1B80000, 0f00000000, %p25;
	mov.b32 	%r33, %f205;
	add.s32 	%r34, %r33, -1059760811;
	and.b32  	%r35, %r34, -8388608;
	sub.s32 	%r36, %r33, %r35;
	mov.b32 	%f207, %r36;
	cvt.rn.f32.s32 	%f208, %r35;
	fma.rn.f32 	%f209, %f208, 0f34000000, %f206;
	add.f32 	%f210, %f207, 0fBF800000;
	fma.rn.f32 	%f211, %f210, 0fBE055027, 0f3E1039F6;
	fma.rn.f32 	%f212, %f211, %f210, 0fBDF8CDCC;
	fma.rn.f32 	%f213, %f212, %f210, 0f3E0F2955;
	fma.rn.f32 	%f214, %f213, %f210, 0fBE2AD8B9;
	fma.rn.f32 	%f215, %f214, %f210, 0f3E4CED0B;
	fma.rn.f32 	%f216, %f215, %f210, 0fBE7FFF22;
	fma.rn.f32 	%f217, %f216, %f210, 0f3EAAAA78;
	fma.rn.f32 	%f218, %f217, %f210, 0fBF000000;
	mul.f32 	%f219, %f210, %f218;
	fma.rn.f32 	%f220, %f219, %f210, %f210;
	fma.rn.f32 	%f221, %f209, 0f3F317218, %f220;
	setp.gt.u32 	%p26, %r33, 2139095039;
	fma.rn.f32 	%f222, %f205, 0f7F800000, 0f7F800000;
	selp.f32 	%f223, %f222, %f221, %p26;
	setp.eq.f32 	%p27, %f205, 0f00000000;
	selp.f32 	%f224, 0fFF800000, %f223, %p27;
	mul.f32 	%f225, %f202, %f224;
	sub.f32 	%f226, %f201, %f225;
	ld.global.f32 	%f227, [%rd5+36];
	ld.global.f32 	%f228, [%rd6+36];
	setp.lt.f32 	%p28, %f228, 0f00800000;
	mul.f32 	%f229, %f228, 0f4B000000;
	selp.f32 	%f230, %f229, %f228, %p28;
	selp.f32 	%f231, 0fC1B80000, 0f00000000, %p28;
	mov.b32 	%r37, %f230;
	add.s32 	%r38, %r37, -1059760811;
	and.b32  	%r39, %r38, -8388608;
	sub.s32 	%r40, %r37, %r39;
	mov.b32 	%f232, %r40;
	cvt.rn.f32.s32 	%f233, %r39;
	fma.rn.f32 	%f234, %f233, 0f34000000, %f231;
	add.f32 	%f235, %f232, 0fBF800000;
	fma.rn.f32 	%f236, %f235, 0fBE055027, 0f3E1039F6;
	fma.rn.f32 	%f237, %f236, %f235, 0fBDF8CDCC;
	fma.rn.f32 	%f238, %f237, %f235, 0f3E0F2955;
	fma.rn.f32 	%f239, %f238, %f235, 0fBE2AD8B9;
	fma.rn.f32 	%f240, %f239, %f235, 0f3E4CED0B;
	fma.rn.f32 	%f241, %f240, %f235, 0fBE7FFF22;
	fma.rn.f32 	%f242, %f241, %f235, 0f3EAAAA78;
	fma.rn.f32 	%f243, %f242, %f235, 0fBF000000;
	mul.f32 	%f244, %f235, %f243;
	fma.rn.f32 	%f245, %f244, %f235, %f235;
	fma.rn.f32 	%f246, %f234, 0f3F317218, %f245;
	setp.gt.u32 	%p29, %r37, 2139095039;
	fma.rn.f32 	%f247, %f230, 0f7F800000, 0f7F800000;
	selp.f32 	%f248, %f247, %f246, %p29;
	setp.eq.f32 	%p30, %f230, 0f00000000;
	selp.f32 	%f249, 0fFF800000, %f248, %p30;
	mul.f32 	%f250, %f227, %f249;
	sub.f32 	%f251, %f226, %f250;
	st.global.f32 	[%rd7], %f251;
	ld.global.f32 	%f252, [%rd6+4];
	ld.global.f32 	%f253, [%rd6];
	setp.gt.f32 	%p31, %f252, %f253;
	selp.u32 	%r41, 1, 0, %p31;
	ld.global.f32 	%f254, [%rd5+4];
	ld.global.f32 	%f255, [%rd5];
	setp.gt.f32 	%p32, %f254, %f255;
	selp.u32 	%r42, 1, 0, %p32;
	ld.global.f32 	%f256, [%rd6+8];
	mul.wide.u32 	%rd8, %r41, 4;
	add.s64 	%rd9, %rd6, %rd8;
	ld.global.f32 	%f257, [%rd9];
	setp.gt.f32 	%p33, %f256, %f257;
	selp.b32 	%r43, 2, %r41, %p33;
	ld.global.f32 	%f258, [%rd5+8];
	mul.wide.u32 	%rd10, %r42, 4;
	add.s64 	%rd11, %rd5, %rd10;
	ld.global.f32 	%f259, [%rd11];
	setp.gt.f32 	%p34, %f258, %f259;
	selp.b32 	%r44, 2, %r42, %p34;
	ld.global.f32 	%f260, [%rd6+12];
	mul.wide.u32 	%rd12, %r43, 4;
	add.s64 	%rd13, %rd6, %rd12;
	ld.global.f32 	%f261, [%rd13];
	setp.gt.f32 	%p35, %f260, %f261;
	selp.b32 	%r45, 3, %r43, %p35;
	ld.global.f32 	%f262, [%rd5+12];
	mul.wide.u32 	%rd14, %r44, 4;
	add.s64 	%rd15, %rd5, %rd14;
	ld.global.f32 	%f263, [%rd15];
	setp.gt.f32 	%p36, %f262, %f263;
	selp.b32 	%r46, 3, %r44, %p36;
	ld.global.f32 	%f264, [%rd6+16];
	mul.wide.u32 	%rd16, %r45, 4;
	add.s64 	%rd17, %rd6, %rd16;
	ld.global.f32 	%f265, [%rd17];
	setp.gt.f32 	%p37, %f264, %f265;
	selp.b32 	%r47, 4, %r45, %p37;
	ld.global.f32 	%f266, [%rd5+16];
	mul.wide.u32 	%rd18, %r46, 4;
	add.s64 	%rd19, %rd5, %rd18;
	ld.global.f32 	%f267, [%rd19];
	setp.gt.f32 	%p38, %f266, %f267;
	selp.b32 	%r48, 4, %r46, %p38;
	ld.global.f32 	%f268, [%rd6+20];
	mul.wide.u32 	%rd20, %r47, 4;
	add.s64 	%rd21, %rd6, %rd20;
	ld.global.f32 	%f269, [%rd21];
	setp.gt.f32 	%p39, %f268, %f269;
	selp.b32 	%r49, 5, %r47, %p39;
	ld.global.f32 	%f270, [%rd5+20];
	mul.wide.u32 	%rd22, %r48, 4;
	add.s64 	%rd23, %rd5, %rd22;
	ld.global.f32 	%f271, [%rd23];
	setp.gt.f32 	%p40, %f270, %f271;
	selp.b32 	%r50, 5, %r48, %p40;
	ld.global.f32 	%f272, [%rd6+24];
	mul.wide.u32 	%rd24, %r49, 4;
	add.s64 	%rd25, %rd6, %rd24;
	ld.global.f32 	%f273, [%rd25];
	setp.gt.f32 	%p41, %f272, %f273;
	selp.b32 	%r51, 6, %r49, %p41;
	ld.global.f32 	%f274, [%rd5+24];
	mul.wide.u32 	%rd26, %r50, 4;
	add.s64 	%rd27, %rd5, %rd26;
	ld.global.f32 	%f275, [%rd27];
	setp.gt.f32 	%p42, %f274, %f275;
	selp.b32 	%r52, 6, %r50, %p42;
	ld.global.f32 	%f276, [%rd6+28];
	mul.wide.u32 	%rd28, %r51, 4;
	add.s64 	%rd29, %rd6, %rd28;
	ld.global.f32 	%f277, [%rd29];
	setp.gt.f32 	%p43, %f276, %f277;
	selp.b32 	%r53, 7, %r51, %p43;
	ld.global.f32 	%f278, [%rd5+28];
	mul.wide.u32 	%rd30, %r52, 4;
	add.s64 	%rd31, %rd5, %rd30;
	ld.global.f32 	%f279, [%rd31];
	setp.gt.f32 	%p44, %f278, %f279;
	selp.b32 	%r54, 7, %r52, %p44;
	ld.global.f32 	%f280, [%rd6+32];
	mul.wide.u32 	%rd32, %r53, 4;
	add.s64 	%rd33, %rd6, %rd32;
	ld.global.f32 	%f281, [%rd33];
	setp.gt.f32 	%p45, %f280, %f281;
	selp.b32 	%r55, 8, %r53, %p45;
	ld.global.f32 	%f282, [%rd5+32];
	mul.wide.u32 	%rd34, %r54, 4;
	add.s64 	%rd35, %rd5, %rd34;
	ld.global.f32 	%f283, [%rd35];
	setp.gt.f32 	%p46, %f282, %f283;
	selp.b32 	%r56, 8, %r54, %p46;
	ld.global.f32 	%f284, [%rd6+36];
	mul.wide.u32 	%rd36, %r55, 4;
	add.s64 	%rd37, %rd6, %rd36;
	ld.global.f32 	%f285, [%rd37];
	setp.gt.f32 	%p47, %f284, %f285;
	ld.global.f32 	%f286, [%rd5+36];
	mul.wide.u32 	%rd38, %r56, 4;
	add.s64 	%rd39, %rd5, %rd38;
	ld.global.f32 	%f287, [%rd39];
	setp.gt.f32 	%p48, %f286, %f287;
	setp.leu.f32 	%p49, %f286, %f287;
	cvta.to.global.u64 	%rd40, %rd2;
	setp.eq.s32 	%p50, %r56, %r55;
	and.pred  	%p51, %p50, %p49;
	selp.u32 	%r57, -1, 0, %p51;
	selp.u32 	%r58, -1, 0, %p48;
	selp.b32 	%r59, %r58, %r57, %p47;
	and.b32  	%r60, %r59, 1;
	ld.global.u32 	%r61, [%rd40];
	add.s32 	%r62, %r61, %r60;
	st.global.u32 	[%rd40], %r62;
	ret;

}
	// .globl	_Z7addBiasPfPKf
.visible .entry _Z7addBiasPfPKf(
	.param .u64 .ptr .align 1 _Z7addBiasPfPKf_param_0,
	.param .u64 .ptr .align 1 _Z7addBiasPfPKf_param_1
)
{
	.reg .b32 	%r<5>;
	.reg .b32 	%f<5>;
	.reg .b64 	%rd<8>;

	ld.param.u64 	%rd1, [_Z7addBiasPfPKf_param_0];
	ld.param.u64 	%rd2, [_Z7addBiasPfPKf_param_1];
	cvta.to.global.u64 	%rd3, %rd1;
	cvta.to.global.u64 	%rd4, %rd2;
	mov.u32 	%r1, %tid.x;
	mov.u32 	%r2, %ctaid.x;
	mov.u32 	%r3, %ntid.x;
	mad.lo.s32 	%r4, %r2, %r3, %r1;
	mul.wide.s32 	%rd5, %r4, 4;
	add.s64 	%rd6, %rd4, %rd5;
	ld.global.f32 	%f1, [%rd6];
	add.s64 	%rd7, %rd3, %rd5;
	ld.global.f32 	%f2, [%rd7];
	add.f32 	%f3, %f1, %f2;
	max.f32 	%f4, %f3, 0f00000000;
	st.global.f32 	[%rd7], %f4;
	ret;

}
	// .globl	_Z16addBiasForHiddenPfPKf
.visible .entry _Z16addBiasForHiddenPfPKf(
	.param .u64 .ptr .align 1 _Z16addBiasForHiddenPfPKf_param_0,
	.param .u64 .ptr .align 1 _Z16addBiasForHiddenPfPKf_param_1
)
{
	.reg .pred 	%p<3>;
	.reg .b32 	%r<9>;
	.reg .b32 	%f<22>;
	.reg .b64 	%rd<8>;
	// demoted variable
	.shared .align 4 .f32 _ZZ16addBiasForHiddenPfPKfE3sum;
	ld.param.u64 	%rd2, [_Z16addBiasForHiddenPfPKf_param_0];
	ld.param.u64 	%rd3, [_Z16addBiasForHiddenPfPKf_param_1];
	cvta.to.global.u64 	%rd4, %rd3;
	cvta.to.global.u64 	%rd5, %rd2;
	mov.u32 	%r1, %tid.x;
	mov.u32 	%r2, %ctaid.x;
	mov.u32 	%r3, %ntid.x;
	mad.lo.s32 	%r4, %r2, %r3, %r1;
	mul.wide.s32 	%rd6, %r4, 4;
	add.s64 	%rd1, %rd5, %rd6;
	ld.global.f32 	%f2, [%rd1];
	add.s64 	%rd7, %rd4, %rd6;
	ld.global.f32 	%f3, [%rd7];
	add.f32 	%f1, %f2, %f3;
	setp.ne.s32 	%p1, %r4, 0;
	@%p1 bra 	$L__BB7_2;
	mov.b32 	%r5, 0;
	st.shared.u32 	[_ZZ16addBiasForHiddenPfPKfE3sum], %r5;
$L__BB7_2:
	setp.gt.f32 	%p2, %f1, 0f00000000;
	selp.f32 	%f4, 0f3F800000, 0f00000000, %p2;
	mul.f32 	%f5, %f1, %f4;
	fma.rn.f32 	%f6, %f5, 0f3BBB989D, 0f3F000000;
	cvt.sat.f32.f32 	%f7, %f6;
	mov.f32 	%f8, 0f4B400001;
	mov.f32 	%f9, 0f437C0000;
	fma.rm.f32 	%f10, %f7, %f9, %f8;
	add.f32 	%f11, %f10, 0fCB40007F;
	neg.f32 	%f12, %f11;
	fma.rn.f32 	%f13, %f5, 0f3FB8AA3B, %f12;
	fma.rn.f32 	%f14, %f5, 0f32A57060, %f13;
	mov.b32 	%r6, %f10;
	shl.b32 	%r7, %r6, 23;
	mov.b32 	%f15, %r7;
	ex2.approx.ftz.f32 	%f16, %f14;
	mul.f32 	%f17, %f16, %f15;
	cvt.rzi.s32.f32 	%r8, %f17;
	bar.sync 	0;
	cvt.rn.f32.s32 	%f18, %r8;
	atom.shared.add.f32 	%f19, [_ZZ16addBiasForHiddenPfPKfE3sum], %f18;
	bar.sync 	0;
	ld.shared.f32 	%f20, [_ZZ16addBiasForHiddenPfPKfE3sum];
	div.rn.f32 	%f21, %f18, %f20;
	st.global.f32 	[%rd1], %f21;
	ret;

}


// ===== COMPILED SASS (sm_100) =====

	.target	sm_100

	.elftype	@"ET_EXEC"


//--------------------- .note.nv.tkinfo           --------------------------
	.section	.note.nv.tkinfo,"",@"SHT_NOTE"
	.sectionflags	@"SHF_NOTE_NV_TKINFO"
	.tkinfo
        /*0018*/ 	.word	0x00000002
        /*0030*/ 	.string	""
        /*0030*/ 	.string	"ptxas"
        /*0030*/ 	.string	"Cuda compilation tools, release 13.0, V13.0.88"
        /*0030*/ 	.string	"Build cuda_13.0.r13.0/compiler.36424714_0"
        /*0030*/ 	.string	"-arch sm_100 -m 64 "



//--------------------- .note.nv.cuinfo           --------------------------
	.section	.note.nv.cuinfo,"",@"SHT_NOTE"
	.sectionflags	@"SHF_NOTE_NV_CUINFO"
        /*0018*/ 	.short	0x0002
        /*001a*/ 	.short	0x0064
        /*001c*/ 	.short	0x0082
	.zero		2


//--------------------- .nv.info                  --------------------------
	.section	.nv.info,"",@"SHT_CUDA_INFO"
	.align	4


	//----- nvinfo : EIATTR_REGCOUNT
	.align		4
        /*0000*/ 	.byte	0x04, 0x2f
        /*0002*/ 	.short	(.L_1 - .L_0)
	.align		4
.L_0:
        /*0004*/ 	.word	index@(_Z22computerOutputGradientPfS_S_)
        /*0008*/ 	.word	0x0000000c


	//----- nvinfo : EIATTR_FRAME_SIZE
	.align		4
.L_1:
        /*000c*/ 	.byte	0x04, 0x11
        /*000e*/ 	.short	(.L_3 - .L_2)
	.align		4
.L_2:
        /*0010*/ 	.word	index@(_Z22computerOutputGradientPfS_S_)
        /*0014*/ 	.word	0x00000000


	//----- nvinfo : EIATTR_REGCOUNT
	.align		4
.L_3:
        /*0018*/ 	.byte	0x04, 0x2f
        /*001a*/ 	.short	(.L_5 - .L_4)
	.align		4
.L_4:
        /*001c*/ 	.word	index@(_Z12reluBackwardPKfPf)
        /*0020*/ 	.word	0x0000000c


	//----- nvinfo : EIATTR_FRAME_SIZE
	.align		4
.L_5:
        /*0024*/ 	.byte	0x04, 0x11
        /*0026*/ 	.short	(.L_7 - .L_6)
	.align		4
.L_6:
        /*0028*/ 	.word	index@(_Z12reluBackwardPKfPf)
        /*002c*/ 	.word	0x00000000


	//----- nvinfo : EIATTR_REGCOUNT
	.align		4
.L_7:
        /*0030*/ 	.byte	0x04, 0x2f
        /*0032*/ 	.short	(.L_9 - .L_8)
	.align		4
.L_8:
        /*0034*/ 	.word	index@(_Z17updateOutputLayerP19NeuralNetworkDevicePfS1_)
        /*0038*/ 	.word	0x00000014


	//----- nvinfo : EIATTR_FRAME_SIZE
	.align		4
.L_9:
        /*003c*/ 	.byte	0x04, 0x11
        /*003e*/ 	.short	(.L_11 - .L_10)
	.align		4
.L_10:
        /*0040*/ 	.word	index@(_Z17updateOutputLayerP19NeuralNetworkDevicePfS1_)
        /*0044*/ 	.word	0x00000000


	//----- nvinfo : EIATTR_REGCOUNT
	.align		4
.L_11:
        /*0048*/ 	.byte	0x04, 0x2f
        /*004a*/ 	.short	(.L_13 - .L_12)
	.align		4
.L_12:
        /*004c*/ 	.word	index@(_Z17updateHiddenLayerP19NeuralNetworkDevicePfS1_)
        /*0050*/ 	.word	0x00000014


	//----- nvinfo : EIATTR_FRAME_SIZE
	.align		4
.L_13:
        /*0054*/ 	.byte	0x04, 0x11
        /*0056*/ 	.short	(.L_15 - .L_14)
	.align		4
.L_14:
        /*0058*/ 	.word	index@(_Z17updateHiddenLayerP19NeuralNetworkDevicePfS1_)
        /*005c*/ 	.word	0x00000000


	//----- nvinfo : EIATTR_REGCOUNT
	.align		4
.L_15:
        /*0060*/ 	.byte	0x04, 0x2f
        /*0062*/ 	.short	(.L_17 - .L_16)
	.align		4
.L_16:
        /*0064*/ 	.word	index@(_Z10updateBiasPfS_)
        /*0068*/ 	.word	0x0000000c


	//----- nvinfo : EIATTR_FRAME_SIZE
	.align		4
.L_17:
        /*006c*/ 	.byte	0x04, 0x11
        /*006e*/ 	.short	(.L_19 - .L_18)
	.align		4
.L_18:
        /*0070*/ 	.word	index@(_Z10updateBiasPfS_)
        /*0074*/ 	.word	0x00000000


	//----- nvinfo : EIATTR_REGCOUNT
	.align		4
.L_19:
        /*0078*/ 	.byte	0x04, 0x2f
        /*007a*/ 	.short	(.L_21 - .L_20)
	.align		4
.L_20:
        /*007c*/ 	.word	index@(_Z11findCorrectPfPiS_S_)
        /*0080*/ 	.word	0x0000001f


	//----- nvinfo : EIATTR_FRAME_SIZE
	.align		4
.L_21:
        /*0084*/ 	.byte	0x04, 0x11
        /*0086*/ 	.short	(.L_23 - .L_22)
	.align		4
.L_22:
        /*0088*/ 	.word	index@(_Z11findCorrectPfPiS_S_)
        /*008c*/ 	.word	0x00000000


	//----- nvinfo : EIATTR_REGCOUNT
	.align		4
.L_23:
        /*0090*/ 	.byte	0x04, 0x2f
        /*0092*/ 	.short	(.L_25 - .L_24)
	.align		4
.L_24:
        /*0094*/ 	.word	index@(_Z7addBiasPfPKf)
        /*0098*/ 	.word	0x0000000a


	//----- nvinfo : EIATTR_FRAME_SIZE
	.align		4
.L_25:
        /*009c*/ 	.byte	0x04, 0x11
        /*009e*/ 	.short	(.L_27 - .L_26)
	.align		4
.L_26:
        /*00a0*/ 	.word	index@(_Z7addBiasPfPKf)
        /*00a4*/ 	.word	0x00000000


	//----- nvinfo : EIATTR_REGCOUNT
	.align		4
.L_27:
        /*00a8*/ 	.byte	0x04, 0x2f
        /*00aa*/ 	.short	(.L_29 - .L_28)
	.align		4
.L_28:
        /*00ac*/ 	.word	index@(_Z16addBiasForHiddenPfPKf)
        /*00b0*/ 	.word	0x00000010


	//----- nvinfo : EIATTR_FRAME_SIZE
	.align		4
.L_29:
        /*00b4*/ 	.byte	0x04, 0x11
        /*00b6*/ 	.short	(.L_31 - .L_30)
	.align		4
.L_30:
        /*00b8*/ 	.word	index@($__internal_0_$__cuda_sm3x_div_rn_noftz_f32_slowpath)
        /*00bc*/ 	.word	0x00000000


	//----- nvinfo : EIATTR_FRAME_SIZE
	.align		4
.L_31:
        /*00c0*/ 	.byte	0x04, 0x11
        /*00c2*/ 	.short	(.L_33 - .L_32)
	.align		4
.L_32:
        /*00c4*/ 	.word	index@(_Z16addBiasForHiddenPfPKf)
        /*00c8*/ 	.word	0x00000000


	//----- nvinfo : EIATTR_MIN_STACK_SIZE
	.align		4
.L_33:
        /*00cc*/ 	.byte	0x04, 0x12
        /*00ce*/ 	.short	(.L_35 - .L_34)
	.align		4
.L_34:
        /*00d0*/ 	.word	index@(_Z16addBiasForHiddenPfPKf)
        /*00d4*/ 	.word	0x00000000


	//----- nvinfo : EIATTR_MIN_STACK_SIZE
	.align		4
.L_35:
        /*00d8*/ 	.byte	0x04, 0x12
        /*00da*/ 	.short	(.L_37 - .L_36)
	.align		4
.L_36:
        /*00dc*/ 	.word	index@(_Z7addBiasPfPKf)
        /*00e0*/ 	.word	0x00000000


	//----- nvinfo : EIATTR_MIN_STACK_SIZE
	.align		4
.L_37:
        /*00e4*/ 	.byte	0x04, 0x12
        /*00e6*/ 	.short	(.L_39 - .L_38)
	.align		4
.L_38:
        /*00e8*/ 	.word	index@(_Z11findCorrectPfPiS_S_)
        /*00ec*/ 	.word	0x00000000


	//----- nvinfo : EIATTR_MIN_STACK_SIZE
	.align		4
.L_39:
        /*00f0*/ 	.byte	0x04, 0x12
        /*00f2*/ 	.short	(.L_41 - .L_40)
	.align		4
.L_40:
        /*00f4*/ 	.word	index@(_Z10updateBiasPfS_)
        /*00f8*/ 	.word	0x00000000


	//----- nvinfo : EIATTR_MIN_STACK_SIZE
	.align		4
.L_41:
        /*00fc*/ 	.byte	0x04, 0x12
        /*00fe*/ 	.short	(.L_43 - .L_42)
	.align		4
.L_42:
        /*0100*/ 	.word	index@(_Z17updateHiddenLayerP19NeuralNetworkDevicePfS1_)
        /*0104*/ 	.word	0x00000000


	//----- nvinfo : EIATTR_MIN_STACK_SIZE
	.align		4
.L_43:
        /*0108*/ 	.byte	0x04, 0x12
        /*010a*/ 	.short	(.L_45 - .L_44)
	.align		4
.L_44:
        /*010c*/ 	.word	index@(_Z17updateOutputLayerP19NeuralNetworkDevicePfS1_)
        /*0110*/ 	.word	0x00000000


	//----- nvinfo : EIATTR_MIN_STACK_SIZE
	.align		4
.L_45:
        /*0114*/ 	.byte	0x04, 0x12
        /*0116*/ 	.short	(.L_47 - .L_46)
	.align		4
.L_46:
        /*0118*/ 	.word	index@(_Z12reluBackwardPKfPf)
        /*011c*/ 	.word	0x00000000


	//----- nvinfo : EIATTR_MIN_STACK_SIZE
	.align		4
.L_47:
        /*0120*/ 	.byte	0x04, 0x12
        /*0122*/ 	.short	(.L_49 - .L_48)
	.align		4
.L_48:
        /*0124*/ 	.word	index@(_Z22computerOutputGradientPfS_S_)
        /*0128*/ 	.word	0x00000000
.L_49:


//--------------------- .nv.compat                --------------------------
	.section	.nv.compat,"",@"SHT_CUDA_COMPAT_INFO"
	.align	4
        /*0000*/ 	.byte	0x02, 0x09, 0x00, 0x00, 0x02, 0x02, 0x01, 0x00, 0x02, 0x05, 0x05, 0x00, 0x03, 0x07, 0x01, 0x01
        /*0010*/ 	.byte	0x02, 0x03, 0x00, 0x00, 0x02, 0x06, 0x01, 0x00, 0x04, 0x0b, 0x08, 0x00, 0x01, 0x00, 0x00, 0x00
        /*0020*/ 	.byte	0x00, 0x00, 0x00, 0x00


//--------------------- .nv.info._Z16addBiasForHiddenPfPKf --------------------------
	.section	.nv.info._Z16addBiasForHiddenPfPKf,"",@"SHT_CUDA_INFO"
	.sectionflags	@""
	.align	4


	//----- nvinfo : EIATTR_CUDA_API_VERSION
	.align		4
        /*0000*/ 	.byte	0x04, 0x37
        /*0002*/ 	.short	(.L_51 - .L_50)
.L_50:
        /*0004*/ 	.word	0x00000082


	//----- nvinfo : EIATTR_KPARAM_INFO
	.align		4
.L_51:
        /*0008*/ 	.byte	0x04, 0x17
        /*000a*/ 	.short	(.L_53 - .L_52)
.L_52:
        /*000c*/ 	.word	0x00000000
        /*0010*/ 	.short	0x0001
        /*0012*/ 	.short	0x0008
        /*0014*/ 	.byte	0x00, 0xf5, 0x21, 0x00


	//----- nvinfo : EIATTR_KPARAM_INFO
	.align		4
.L_53:
        /*0018*/ 	.byte	0x04, 0x17
        /*001a*/ 	.short	(.L_55 - .L_54)
.L_54:
        /*001c*/ 	.word	0x00000000
        /*0020*/ 	.short	0x0000
        /*0022*/ 	.short	0x0000
        /*0024*/ 	.byte	0x00, 0xf5, 0x21, 0x00


	//----- nvinfo : EIATTR_SPARSE_MMA_MASK
	.align		4
.L_55:
        /*0028*/ 	.byte	0x03, 0x50
        /*002a*/ 	.short	0x0000


	//----- nvinfo : EIATTR_MAXREG_COUNT
	.align		4
        /*002c*/ 	.byte	0x03, 0x1b
        /*002e*/ 	.short	0x00ff


	//----- nvinfo : EIATTR_NUM_BARRIERS
	.align		4
        /*0030*/ 	.byte	0x02, 0x4c
        /*0032*/ 	.byte	0x01
	.zero		1


	//----- nvinfo : EIATTR_MERCURY_ISA_VERSION
	.align		4
        /*0034*/ 	.byte	0x03, 0x5f
        /*0036*/ 	.short	0x0101


	//----- nvinfo : EIATTR_VRC_CTA_INIT_COUNT
	.align		4
        /*0038*/ 	.byte	0x02, 0x4a
	.zero		1
	.zero		1


	//----- nvinfo : EIATTR_EXIT_INSTR_OFFSETS
	.align		4
        /*003c*/ 	.byte	0x04, 0x1c
        /*003e*/ 	.short	(.L_57 - .L_56)


	//   ....[0]....
.L_56:
        /*0040*/ 	.word	0x00000380


	//----- nvinfo : EIATTR_CRS_STACK_SIZE
	.align		4
.L_57:
        /*0044*/ 	.byte	0x04, 0x1e
        /*0046*/ 	.short	(.L_59 - .L_58)
.L_58:
        /*0048*/ 	.word	0x00000000


	//----- nvinfo : EIATTR_CBANK_PARAM_SIZE
	.align		4
.L_59:
        /*004c*/ 	.byte	0x03, 0x19
        /*004e*/ 	.short	0x0010


	//----- nvinfo : EIATTR_PARAM_CBANK
	.align		4
        /*0050*/ 	.byte	0x04, 0x0a
        /*0052*/ 	.short	(.L_61 - .L_60)
	.align		4
.L_60:
        /*0054*/ 	.word	index@(.nv.constant0._Z16addBiasForHiddenPfPKf)
        /*0058*/ 	.short	0x0380
        /*005a*/ 	.short	0x0010


	//----- nvinfo : EIATTR_SW_WAR
	.align		4
.L_61:
        /*005c*/ 	.byte	0x04, 0x36
        /*005e*/ 	.short	(.L_63 - .L_62)
.L_62:
        /*0060*/ 	.word	0x00000008
.L_63:


//--------------------- .nv.info._Z7addBiasPfPKf  --------------------------
	.section	.nv.info._Z7addBiasPfPKf,"",@"SHT_CUDA_INFO"
	.sectionflags	@""
	.align	4


	//----- nvinfo : EIATTR_CUDA_API_VERSION
	.align		4
        /*0000*/ 	.byte	0x04, 0x37
        /*0002*/ 	.short	(.L_65 - .L_64)
.L_64:
        /*0004*/ 	.word	0x00000082


	//----- nvinfo : EIATTR_KPARAM_INFO
	.align		4
.L_65:
        /*0008*/ 	.byte	0x04, 0x17
        /*000a*/ 	.short	(.L_67 - .L_66)
.L_66:
        /*000c*/ 	.word	0x00000000
        /*0010*/ 	.short	0x0001
        /*0012*/ 	.short	0x0008
        /*0014*/ 	.byte	0x00, 0xf5, 0x21, 0x00


	//----- nvinfo : EIATTR_KPARAM_INFO
	.align		4
.L_67:
        /*0018*/ 	.byte	0x04, 0x17
        /*001a*/ 	.short	(.L_69 - .L_68)
.L_68:
        /*001c*/ 	.word	0x00000000
        /*0020*/ 	.short	0x0000
        /*0022*/ 	.short	0x0000
        /*0024*/ 	.byte	0x00, 0xf5, 0x21, 0x00


	//----- nvinfo : EIATTR_SPARSE_MMA_MASK
	.align		4
.L_69:
        /*0028*/ 	.byte	0x03, 0x50
        /*002a*/ 	.short	0x0000


	//----- nvinfo : EIATTR_MAXREG_COUNT
	.align		4
        /*002c*/ 	.byte	0x03, 0x1b
        /*002e*/ 	.short	0x00ff


	//----- nvinfo : EIATTR_MERCURY_ISA_VERSION
	.align		4
        /*0030*/ 	.byte	0x03, 0x5f
        /*0032*/ 	.short	0x0101


	//----- nvinfo : EIATTR_VRC_CTA_INIT_COUNT
	.align		4
        /*0034*/ 	.byte	0x02, 0x4a
	.zero		1
	.zero		1


	//----- nvinfo : EIATTR_EXIT_INSTR_OFFSETS
	.align		4
        /*0038*/ 	.byte	0x04, 0x1c
        /*003a*/ 	.short	(.L_71 - .L_70)


	//   ....[0]....
.L_70:
        /*003c*/ 	.word	0x000000f0


	//----- nvinfo : EIATTR_CBANK_PARAM_SIZE
	.align		4
.L_71:
        /*0040*/ 	.byte	0x03, 0x19
        /*0042*/ 	.short	0x0010


	//----- nvinfo : EIATTR_PARAM_CBANK
	.align		4
        /*0044*/ 	.byte	0x04, 0x0a
        /*0046*/ 	.short	(.L_73 - .L_72)
	.align		4
.L_72:
        /*0048*/ 	.word	index@(.nv.constant0._Z7addBiasPfPKf)
        /*004c*/ 	.short	0x0380
        /*004e*/ 	.short	0x0010


	//----- nvinfo : EIATTR_SW_WAR
	.align		4
.L_73:
        /*0050*/ 	.byte	0x04, 0x36
        /*0052*/ 	.short	(.L_75 - .L_74)
.L_74:
        /*0054*/ 	.word	0x00000008
.L_75:


//--------------------- .nv.info._Z11findCorrectPfPiS_S_ --------------------------
	.section	.nv.info._Z11findCorrectPfPiS_S_,"",@"SHT_CUDA_INFO"
	.sectionflags	@""
	.align	4


	//----- nvinfo : EIATTR_CUDA_API_VERSION
	.align		4
        /*0000*/ 	.byte	0x04, 0x37
        /*0002*/ 	.short	(.L_77 - .L_76)
.L_76:
        /*0004*/ 	.word	0x00000082


	//----- nvinfo : EIATTR_KPARAM_INFO
	.align		4
.L_77:
        /*0008*/ 	.byte	0x04, 0x17
        /*000a*/ 	.short	(.L_79 - .L_78)
.L_78:
        /*000c*/ 	.word	0x00000000
        /*0010*/ 	.short	0x0003
        /*0012*/ 	.short	0x0018
        /*0014*/ 	.byte	0x00, 0xf5, 0x21, 0x00


	//----- nvinfo : EIATTR_KPARAM_INFO
	.align		4
.L_79:
        /*0018*/ 	.byte	0x04, 0x17
        /*001a*/ 	.short	(.L_81 - .L_80)
.L_80:
        /*001c*/ 	.word	0x00000000
        /*0020*/ 	.short	0x0002
        /*0022*/ 	.short	0x0010
        /*0024*/ 	.byte	0x00, 0xf5, 0x21, 0x00


	//----- nvinfo : EIATTR_KPARAM_INFO
	.align		4
.L_81:
        /*0028*/ 	.byte	0x04, 0x17
        /*002a*/ 	.short	(.L_83 - .L_82)
.L_82:
        /*002c*/ 	.word	0x00000000
        /*0030*/ 	.short	0x0001
        /*0032*/ 	.short	0x0008
        /*0034*/ 	.byte	0x00, 0xf5, 0x21, 0x00


	//----- nvinfo : EIATTR_KPARAM_INFO
	.align		4
.L_83:
        /*0038*/ 	.byte	0x04, 0x17
        /*003a*/ 	.short	(.L_85 - .L_84)
.L_84:
        /*003c*/ 	.word	0x00000000
        /*0040*/ 	.short	0x0000
        /*0042*/ 	.short	0x0000
        /*0044*/ 	.byte	0x00, 0xf5, 0x21, 0x00


	//----- nvinfo : EIATTR_SPARSE_MMA_MASK
	.align		4
.L_85:
        /*0048*/ 	.byte	0x03, 0x50
        /*004a*/ 	.short	0x0000


	//----- nvinfo : EIATTR_MAXREG_COUNT
	.align		4
        /*004c*/ 	.byte	0x03, 0x1b
        /*004e*/ 	.short	0x00ff


	//----- nvinfo : EIATTR_MERCURY_ISA_VERSION
	.align		4
        /*0050*/ 	.byte	0x03, 0x5f
        /*0052*/ 	.short	0x0101


	//----- nvinfo : EIATTR_VRC_CTA_INIT_COUNT
	.align		4
        /*0054*/ 	.byte	0x02, 0x4a
	.zero		1
	.zero		1


	//----- nvinfo : EIATTR_EXIT_INSTR_OFFSETS
	.align		4
        /*0058*/ 	.byte	0x04, 0x1c
        /*005a*/ 	.short	(.L_87 - .L_86)


	//   ....[0]....
.L_86:
        /*005c*/ 	.word	0x00001770


	//----- nvinfo : EIATTR_CBANK_PARAM_SIZE
	.align		4
.L_87:
        /*0060*/ 	.byte	0x03, 0x19
        /*0062*/ 	.short	0x0020


	//----- nvinfo : EIATTR_PARAM_CBANK
	.align		4
        /*0064*/ 	.byte	0x04, 0x0a
        /*0066*/ 	.short	(.L_89 - .L_88)
	.align		4
.L_88:
        /*0068*/ 	.word	index@(.nv.constant0._Z11findCorrectPfPiS_S_)
        /*006c*/ 	.short	0x0380
        /*006e*/ 	.short	0x0020


	//----- nvinfo : EIATTR_SW_WAR
	.align		4
.L_89:
        /*0070*/ 	.byte	0x04, 0x36
        /*0072*/ 	.short	(.L_91 - .L_90)
.L_90:
        /*0074*/ 	.word	0x00000008
.L_91:


//--------------------- .nv.info._Z10updateBiasPfS_ --------------------------
	.section	.nv.info._Z10updateBiasPfS_,"",@"SHT_CUDA_INFO"
	.sectionflags	@""
	.align	4


	//----- nvinfo : EIATTR_CUDA_API_VERSION
	.align		4
        /*0000*/ 	.byte	0x04, 0x37
        /*0002*/ 	.short	(.L_93 - .L_92)
.L_92:
        /*0004*/ 	.word	0x00000082


	//----- nvinfo : EIATTR_KPARAM_INFO
	.align		4
.L_93:
        /*0008*/ 	.byte	0x04, 0x17
        /*000a*/ 	.short	(.L_95 - .L_94)
.L_94:
        /*000c*/ 	.word	0x00000000
        /*0010*/ 	.short	0x0001
        /*0012*/ 	.short	0x0008
        /*0014*/ 	.byte	0x00, 0xf5, 0x21, 0x00


	//----- nvinfo : EIATTR_KPARAM_INFO
	.align		4
.L_95:
        /*0018*/ 	.byte	0x04, 0x17
        /*001a*/ 	.short	(.L_97 - .L_96)
.L_96:
        /*001c*/ 	.word	0x00000000
        /*0020*/ 	.short	0x0000
        /*0022*/ 	.short	0x0000
        /*0024*/ 	.byte	0x00, 0xf5, 0x21, 0x00


	//----- nvinfo : EIATTR_SPARSE_MMA_MASK
	.align		4
.L_97:
        /*0028*/ 	.byte	0x03, 0x50
        /*002a*/ 	.short	0x0000


	//----- nvinfo : EIATTR_MAXREG_COUNT
	.align		4
        /*002c*/ 	.byte	0x03, 0x1b
        /*002e*/ 	.short	0x00ff


	//----- nvinfo : EIATTR_MERCURY_ISA_VERSION
	.align		4
        /*0030*/ 	.byte	0x03, 0x5f
        /*0032*/ 	.short	0x0101


	//----- nvinfo : EIATTR_VRC_CTA_INIT_COUNT
	.align		4
        /*0034*/ 	.byte	0x02, 0x4a
	.zero		1
	.zero		1


	//----- nvinfo : EIATTR_EXIT_INSTR_OFFSETS
	.align		4
        /*0038*/ 	.byte	0x04, 0x1c
        /*003a*/ 	.short	(.L_99 - .L_98)


	//   ....[0]....
.L_98:
        /*003c*/ 	.word	0x00000130


	//----- nvinfo : EIATTR_CBANK_PARAM_SIZE
	.align		4
.L_99:
        /*0040*/ 	.byte	0x03, 0x19
        /*0042*/ 	.short	0x0010


	//----- nvinfo : EIATTR_PARAM_CBANK
	.align		4
        /*0044*/ 	.byte	0x04, 0x0a
        /*0046*/ 	.short	(.L_101 - .L_100)
	.align		4
.L_100:
        /*0048*/ 	.word	index@(.nv.constant0._Z10updateBiasPfS_)
        /*004c*/ 	.short	0x0380
        /*004e*/ 	.short	0x0010


	//----- nvinfo : EIATTR_SW_WAR
	.align		4
.L_101:
        /*0050*/ 	.byte	0x04, 0x36
        /*0052*/ 	.short	(.L_103 - .L_102)
.L_102:
        /*0054*/ 	.word	0x00000008
.L_103:


//--------------------- .nv.info._Z17updateHiddenLayerP19NeuralNetworkDevicePfS1_ --------------------------
	.section	.nv.info._Z17updateHiddenLayerP19NeuralNetworkDevicePfS1_,"",@"SHT_CUDA_INFO"
	.sectionflags	@""
	.align	4


	//----- nvinfo : EIATTR_CUDA_API_VERSION
	.align		4
        /*0000*/ 	.byte	0x04, 0x37
        /*0002*/ 	.short	(.L_105 - .L_104)
.L_104:
        /*0004*/ 	.word	0x00000082


	//----- nvinfo : EIATTR_KPARAM_INFO
	.align		4
.L_105:
        /*0008*/ 	.byte	0x04, 0x17
        /*000a*/ 	.short	(.L_107 - .L_106)
.L_106:
        /*000c*/ 	.word	0x00000000
        /*0010*/ 	.short	0x0002
        /*0012*/ 	.short	0x0010
        /*0014*/ 	.byte	0x00, 0xf5, 0x21, 0x00


	//----- nvinfo : EIATTR_KPARAM_INFO
	.align		4
.L_107:
        /*0018*/ 	.byte	0x04, 0x17
        /*001a*/ 	.short	(.L_109 - .L_108)
.L_108:
        /*001c*/ 	.word	0x00000000
        /*0020*/ 	.short	0x0001
        /*0022*/ 	.short	0x0008
        /*0024*/ 	.byte	0x00, 0xf5, 0x21, 0x00


	//----- nvinfo : EIATTR_KPARAM_INFO
	.align		4
.L_109:
        /*0028*/ 	.byte	0x04, 0x17
        /*002a*/ 	.short	(.L_111 - .L_110)
.L_110:
        /*002c*/ 	.word	0x00000000
        /*0030*/ 	.short	0x0000
        /*0032*/ 	.short	0x0000
        /*0034*/ 	.byte	0x00, 0xf5, 0x21, 0x00


	//----- nvinfo : EIATTR_SPARSE_MMA_MASK
	.align		4
.L_111:
        /*0038*/ 	.byte	0x03, 0x50
        /*003a*/ 	.short	0x0000


	//----- nvinfo : EIATTR_MAXREG_COUNT
	.align		4
        /*003c*/ 	.byte	0x03, 0x1b
        /*003e*/ 	.short	0x00ff


	//----- nvinfo : EIATTR_MERCURY_ISA_VERSION
	.align		4
        /*0040*/ 	.byte	0x03, 0x5f
        /*0042*/ 	.short	0x0101


	//----- nvinfo : EIATTR_VRC_CTA_INIT_COUNT
	.align		4
        /*0044*/ 	.byte	0x02, 0x4a
	.zero		1
	.zero		1


	//----- nvinfo : EIATTR_EXIT_INSTR_OFFSETS
	.align		4
        /*0048*/ 	.byte	0x04, 0x1c
        /*004a*/ 	.short	(.L_113 - .L_112)


	//   ....[0]....
.L_112:
        /*004c*/ 	.word	0x00000240


	//----- nvinfo : EIATTR_CBANK_PARAM_SIZE
	.align		4
.L_113:
        /*0050*/ 	.byte	0x03, 0x19
        /*0052*/ 	.short	0x0018


	//----- nvinfo : EIATTR_PARAM_CBANK
	.align		4
        /*0054*/ 	.byte	0x04, 0x0a
        /*0056*/ 	.short	(.L_115 - .L_114)
	.align		4
.L_114:
        /*0058*/ 	.word	index@(.nv.constant0._Z17updateHiddenLayerP19NeuralNetworkDevicePfS1_)
        /*005c*/ 	.short	0x0380
        /*005e*/ 	.short	0x0018


	//----- nvinfo : EIATTR_SW_WAR
	.align		4
.L_115:
        /*0060*/ 	.byte	0x04, 0x36
        /*0062*/ 	.short	(.L_117 - .L_116)
.L_116:
        /*0064*/ 	.word	0x00000008
.L_117:


//--------------------- .nv.info._Z17updateOutputLayerP19NeuralNetworkDevicePfS1_ --------------------------
	.section	.nv.info._Z17updateOutputLayerP19NeuralNetworkDevicePfS1_,"",@"SHT_CUDA_INFO"
	.sectionflags	@""
	.align	4


	//----- nvinfo : EIATTR_CUDA_API_VERSION
	.align		4
        /*0000*/ 	.byte	0x04, 0x37
        /*0002*/ 	.short	(.L_119 - .L_118)
.L_118:
        /*0004*/ 	.word	0x00000082


	//----- nvinfo : EIATTR_KPARAM_INFO
	.align		4
.L_119:
        /*0008*/ 	.byte	0x04, 0x17
        /*000a*/ 	.short	(.L_121 - .L_120)
.L_120:
        /*000c*/ 	.word	0x00000000
        /*0010*/ 	.short	0x0002
        /*0012*/ 	.short	0x0010
        /*0014*/ 	.byte	0x00, 0xf5, 0x21, 0x00


	//----- nvinfo : EIATTR_KPARAM_INFO
	.align		4
.L_121:
        /*0018*/ 	.byte	0x04, 0x17
        /*001a*/ 	.short	(.L_123 - .L_122)
.L_122:
        /*001c*/ 	.word	0x00000000
        /*0020*/ 	.short	0x0001
        /*0022*/ 	.short	0x0008
        /*0024*/ 	.byte	0x00, 0xf5, 0x21, 0x00


	//----- nvinfo : EIATTR_KPARAM_INFO
	.align		4
.L_123:
        /*0028*/ 	.byte	0x04, 0x17
        /*002a*/ 	.short	(.L_125 - .L_124)
.L_124:
        /*002c*/ 	.word	0x00000000
        /*0030*/ 	.short	0x0000
        /*0032*/ 	.short	0x0000
        /*0034*/ 	.byte	0x00, 0xf5, 0x21, 0x00


	//----- nvinfo : EIATTR_SPARSE_MMA_MASK
	.align		4
.L_125:
        /*0038*/ 	.byte	0x03, 0x50
        /*003a*/ 	.short	0x0000


	//----- nvinfo : EIATTR_MAXREG_COUNT
	.align		4
        /*003c*/ 	.byte	0x03, 0x1b
        /*003e*/ 	.short	0x00ff


	//----- nvinfo : EIATTR_MERCURY_ISA_VERSION
	.align		4
        /*0040*/ 	.byte	0x03, 0x5f
        /*0042*/ 	.short	0x0101


	//----- nvinfo : EIATTR_VRC_CTA_INIT_COUNT
	.align		4
        /*0044*/ 	.byte	0x02, 0x4a
	.zero		1
	.zero		1


	//----- nvinfo : EIATTR_EXIT_INSTR_OFFSETS
	.align		4
        /*0048*/ 	.byte	0x04, 0x1c
        /*004a*/ 	.short	(.L_127 - .L_126)


	//   ....[0]....
.L_126:
        /*004c*/ 	.word	0x00000240


	//----- nvinfo : EIATTR_CBANK_PARAM_SIZE
	.align		4
.L_127:
        /*0050*/ 	.byte	0x03, 0x19
        /*0052*/ 	.short	0x0018


	//----- nvinfo : EIATTR_PARAM_CBANK
	.align		4
        /*0054*/ 	.byte	0x04, 0x0a
        /*0056*/ 	.short	(.L_129 - .L_128)
	.align		4
.L_128:
        /*0058*/ 	.word	index@(.nv.constant0._Z17updateOutputLayerP19NeuralNetworkDevicePfS1_)
        /*005c*/ 	.short	0x0380
        /*005e*/ 	.short	0x0018


	//----- nvinfo : EIATTR_SW_WAR
	.align		4
.L_129:
        /*0060*/ 	.byte	0x04, 0x36
        /*0062*/ 	.short	(.L_131 - .L_130)
.L_130:
        /*0064*/ 	.word	0x00000008
.L_131:


//--------------------- .nv.info._Z12reluBackwardPKfPf --------------------------
	.section	.nv.info._Z12reluBackwardPKfPf,"",@"SHT_CUDA_INFO"
	.sectionflags	@""
	.align	4


	//----- nvinfo : EIATTR_CUDA_API_VERSION
	.align		4
        /*0000*/ 	.byte	0x04, 0x37
        /*0002*/ 	.short	(.L_133 - .L_132)
.L_132:
        /*0004*/ 	.word	0x00000082


	//----- nvinfo : EIATTR_KPARAM_INFO
	.align		4
.L_133:
        /*0008*/ 	.byte	0x04, 0x17
        /*000a*/ 	.short	(.L_135 - .L_134)
.L_134:
        /*000c*/ 	.word	0x00000000
        /*0010*/ 	.short	0x0001
        /*0012*/ 	.short	0x0008
        /*0014*/ 	.byte	0x00, 0xf5, 0x21, 0x00


	//----- nvinfo : EIATTR_KPARAM_INFO
	.align		4
.L_135:
        /*0018*/ 	.byte	0x04, 0x17
        /*001a*/ 	.short	(.L_137 - .L_136)
.L_136:
        /*001c*/ 	.word	0x00000000
        /*0020*/ 	.short	0x0000
        /*0022*/ 	.short	0x0000
        /*0024*/ 	.byte	0x00, 0xf5, 0x21, 0x00


	//----- nvinfo : EIATTR_SPARSE_MMA_MASK
	.align		4
.L_137:
        /*0028*/ 	.byte	0x03, 0x50
        /*002a*/ 	.short	0x0000


	//----- nvinfo : EIATTR_MAXREG_COUNT
	.align		4
        /*002c*/ 	.byte	0x03, 0x1b
        /*002e*/ 	.short	0x00ff


	//----- nvinfo : EIATTR_MERCURY_ISA_VERSION
	.align		4
        /*0030*/ 	.byte	0x03, 0x5f
        /*0032*/ 	.short	0x0101


	//----- nvinfo : EIATTR_VRC_CTA_INIT_COUNT
	.align		4
        /*0034*/ 	.byte	0x02, 0x4a
	.zero		1
	.zero		1


	//----- nvinfo : EIATTR_EXIT_INSTR_OFFSETS
	.align		4
        /*0038*/ 	.byte	0x04, 0x1c
        /*003a*/ 	.short	(.L_139 - .L_138)


	//   ....[0]....
.L_138:
        /*003c*/ 	.word	0x000000f0


	//----- nvinfo : EIATTR_CRS_STACK_SIZE
	.align		4
.L_139:
        /*0040*/ 	.byte	0x04, 0x1e
        /*0042*/ 	.short	(.L_141 - .L_140)
.L_140:
        /*0044*/ 	.word	0x00000000


	//----- nvinfo : EIATTR_CBANK_PARAM_SIZE
	.align		4
.L_141:
        /*0048*/ 	.byte	0x03, 0x19
        /*004a*/ 	.short	0x0010


	//----- nvinfo : EIATTR_PARAM_CBANK
	.align		4
        /*004c*/ 	.byte	0x04, 0x0a
        /*004e*/ 	.short	(.L_143 - .L_142)
	.align		4
.L_142:
        /*0050*/ 	.word	index@(.nv.constant0._Z12reluBackwardPKfPf)
        /*0054*/ 	.short	0x0380
        /*0056*/ 	.short	0x0010


	//----- nvinfo : EIATTR_SW_WAR
	.align		4
.L_143:
        /*0058*/ 	.byte	0x04, 0x36
        /*005a*/ 	.short	(.L_145 - .L_144)
.L_144:
        /*005c*/ 	.word	0x00000008
.L_145:


//--------------------- .nv.info._Z22computerOutputGradientPfS_S_ --------------------------
	.section	.nv.info._Z22computerOutputGradientPfS_S_,"",@"SHT_CUDA_INFO"
	.sectionflags	@""
	.align	4


	//----- nvinfo : EIATTR_CUDA_API_VERSION
	.align		4
        /*0000*/ 	.byte	0x04, 0x37
        /*0002*/ 	.short	(.L_147 - .L_146)
.L_146:
        /*0004*/ 	.word	0x00000082


	//----- nvinfo : EIATTR_KPARAM_INFO
	.align		4
.L_147:
        /*0008*/ 	.byte	0x04, 0x17
        /*000a*/ 	.short	(.L_149 - .L_148)
.L_148:
        /*000c*/ 	.word	0x00000000
        /*0010*/ 	.short	0x0002
        /*0012*/ 	.short	0x0010
        /*0014*/ 	.byte	0x00, 0xf5, 0x21, 0x00


	//----- nvinfo : EIATTR_KPARAM_INFO
	.align		4
.L_149:
        /*0018*/ 	.byte	0x04, 0x17
        /*001a*/ 	.short	(.L_151 - .L_150)
.L_150:
        /*001c*/ 	.word	0x00000000
        /*0020*/ 	.short	0x0001
        /*0022*/ 	.short	0x0008
        /*0024*/ 	.byte	0x00, 0xf5, 0x21, 0x00


	//----- nvinfo : EIATTR_KPARAM_INFO
	.align		4
.L_151:
        /*0028*/ 	.byte	0x04, 0x17
        /*002a*/ 	.short	(.L_153 - .L_152)
.L_152:
        /*002c*/ 	.word	0x00000000
        /*0030*/ 	.short	0x0000
        /*0032*/ 	.short	0x0000
        /*0034*/ 	.byte	0x00, 0xf5, 0x21, 0x00


	//----- nvinfo : EIATTR_SPARSE_MMA_MASK
	.align		4
.L_153:
        /*0038*/ 	.byte	0x03, 0x50
        /*003a*/ 	.short	0x0000


	//----- nvinfo : EIATTR_MAXREG_COUNT
	.align		4
        /*003c*/ 	.byte	0x03, 0x1b
        /*003e*/ 	.short	0x00ff


	//----- nvinfo : EIATTR_MERCURY_ISA_VERSION
	.align		4
        /*0040*/ 	.byte	0x03, 0x5f
        /*0042*/ 	.short	0x0101


	//----- nvinfo : EIATTR_VRC_CTA_INIT_COUNT
	.align		4
        /*0044*/ 	.byte	0x02, 0x4a
	.zero		1
	.zero		1


	//----- nvinfo : EIATTR_EXIT_INSTR_OFFSETS
	.align		4
        /*0048*/ 	.byte	0x04, 0x1c
        /*004a*/ 	.short	(.L_155 - .L_154)


	//   ....[0]....
.L_154:
        /*004c*/ 	.word	0x000000d0


	//----- nvinfo : EIATTR_CBANK_PARAM_SIZE
	.align		4
.L_155:
        /*0050*/ 	.byte	0x03, 0x19
        /*0052*/ 	.short	0x0018


	//----- nvinfo : EIATTR_PARAM_CBANK
	.align		4
        /*0054*/ 	.byte	0x04, 0x0a
        /*0056*/ 	.short	(.L_157 - .L_156)
	.align		4
.L_156:
        /*0058*/ 	.word	index@(.nv.constant0._Z22computerOutputGradientPfS_S_)
        /*005c*/ 	.short	0x0380
        /*005e*/ 	.short	0x0018


	//----- nvinfo : EIATTR_SW_WAR
	.align		4
.L_157:
        /*0060*/ 	.byte	0x04, 0x36
        /*0062*/ 	.short	(.L_159 - .L_158)
.L_158:
        /*0064*/ 	.word	0x00000008
.L_159:


//--------------------- .nv.callgraph             --------------------------
	.section	.nv.callgraph,"",@"SHT_CUDA_CALLGRAPH"
	.align	4
	.sectionentsize	8
	.align		4
        /*0000*/ 	.word	0x00000000
	.align		4
        /*0004*/ 	.word	0xffffffff
	.align		4
        /*0008*/ 	.word	0x00000000
	.align		4
        /*000c*/ 	.word	0xfffffffe
	.align		4
        /*0010*/ 	.word	0x00000000
	.align		4
        /*0014*/ 	.word	0xfffffffd
	.align		4
        /*0018*/ 	.word	0x00000000
	.align		4
        /*001c*/ 	.word	0xfffffffc


//--------------------- .text._Z16addBiasForHiddenPfPKf --------------------------
	.section	.text._Z16addBiasForHiddenPfPKf,"ax",@progbits
	.align	128
        .global         _Z16addBiasForHiddenPfPKf
        .type           _Z16addBiasForHiddenPfPKf,@function
        .size           _Z16addBiasForHiddenPfPKf,(.L_x_25 - _Z16addBiasForHiddenPfPKf)
        .other          _Z16addBiasForHiddenPfPKf,@"STO_CUDA_ENTRY STV_DEFAULT"
_Z16addBiasForHiddenPfPKf:
.text._Z16addBiasForHiddenPfPKf:
[----:B------:R-:W-:Y:S01]  /*0000*/  LDC R1, c[0x0][0x37c] ;  /* 0x0000df00ff017b82 */ /* 0x000fe20000000800 */
[----:B------:R-:W0:Y:S07]  /*0010*/  S2R R7, SR_TID.X ;  /* 0x0000000000077919 */ /* 0x000e2e0000002100 */
[----:B------:R-:W0:Y:S01]  /*0020*/  S2UR UR4, SR_CTAID.X ;  /* 0x00000000000479c3 */ /* 0x000e220000002500 */
[----:B------:R-:W1:Y:S07]  /*0030*/  LDCU.64 UR6, c[0x0][0x358] ;  /* 0x00006b00ff0677ac */ /* 0x000e6e0008000a00 */
[----:B------:R-:W0:Y:S08]  /*0040*/  LDC R0, c[0x0][0x360] ;  /* 0x0000d800ff007b82 */ /* 0x000e300000000800 */
[----:B------:R-:W2:Y:S08]  /*0050*/  LDC.64 R2, c[0x0][0x388] ;  /* 0x0000e200ff027b82 */ /* 0x000eb00000000a00 */
[----:B------:R-:W3:Y:S01]  /*0060*/  LDC.64 R4, c[0x0][0x380] ;  /* 0x0000e000ff047b82 */ /* 0x000ee20000000a00 */
[----:B0-----:R-:W-:-:S04]  /*0070*/  IMAD R7, R0, UR4, R7 ;  /* 0x0000000400077c24 */ /* 0x001fc8000f8e0207 */
[----:B--2---:R-:W-:-:S06]  /*0080*/  IMAD.WIDE R2, R7, 0x4, R2 ;  /* 0x0000000407027825 */ /* 0x004fcc00078e0202 */
[----:B-1----:R-:W2:Y:S01]  /*0090*/  LDG.E R3, desc[UR6][R2.64] ;  /* 0x0000000602037981 */ /* 0x002ea2000c1e1900 */
[----:B---3--:R-:W-:-:S05]  /*00a0*/  IMAD.WIDE R4, R7, 0x4, R4 ;  /* 0x0000000407047825 */ /* 0x008fca00078e0204 */
[----:B------:R-:W2:Y:S01]  /*00b0*/  LDG.E R0, desc[UR6][R4.64] ;  /* 0x0000000604007981 */ /* 0x000ea2000c1e1900 */
[----:B------:R-:W-:Y:S01]  /*00c0*/  IMAD.MOV.U32 R11, RZ, RZ, 0x3bbb989d ;  /* 0x3bbb989dff0b7424 */ /* 0x000fe200078e00ff */
[----:B------:R-:W0:Y:S01]  /*00d0*/  S2UR UR5, SR_CgaCtaId ;  /* 0x00000000000579c3 */ /* 0x000e220000008800 */
[----:B------:R-:W-:Y:S01]  /*00e0*/  ISETP.NE.AND P0, PT, R7, RZ, PT ;  /* 0x000000ff0700720c */ /* 0x000fe20003f05270 */
[----:B------:R-:W-:Y:S02]  /*00f0*/  UMOV UR4, 0x400 ;  /* 0x0000040000047882 */ /* 0x000fe40000000000 */
[----:B0-----:R-:W-:-:S10]  /*0100*/  ULEA UR4, UR5, UR4, 0x18 ;  /* 0x0000000405047291 */ /* 0x001fd4000f8ec0ff */
[----:B------:R-:W-:Y:S01]  /*0110*/  @!P0 STS [UR4], RZ ;  /* 0x000000ffff008988 */ /* 0x000fe20008000804 */
[----:B------:R-:W-:Y:S01]  /*0120*/  BSSY.RECONVERGENT B0, `(.L_x_0) ;  /* 0x0000015000007945 */ /* 0x000fe20003800200 */
[----:B------:R-:W-:Y:S01]  /*0130*/  BAR.SYNC.DEFER_BLOCKING 0x0 ;  /* 0x0000000000007b1d */ /* 0x000fe20000010000 */
[C---:B--2---:R-:W-:Y:S01]  /*0140*/  FSET.BF.GT.AND R9, R0.reuse, -R3, PT ;  /* 0x800000030009720a */ /* 0x044fe20003804000 */
[----:B------:R-:W-:-:S04]  /*0150*/  FADD R0, R0, R3 ;  /* 0x0000000300007221 */ /* 0x000fc80000000000 */
[----:B------:R-:W-:Y:S01]  /*0160*/  FMUL R0, R0, R9 ;  /* 0x0000000900007220 */ /* 0x000fe20000400000 */
[----:B------:R-:W-:-:S03]  /*0170*/  IMAD.MOV.U32 R9, RZ, RZ, 0x437c0000 ;  /* 0x437c0000ff097424 */ /* 0x000fc600078e00ff */
[----:B------:R-:W-:-:S04]  /*0180*/  FFMA.SAT R6, R0, R11, 0.5 ;  /* 0x3f00000000067423 */ /* 0x000fc8000000200b */
[----:B------:R-:W-:-:S04]  /*0190*/  FFMA.RM R6, R6, R9, 12582913 ;  /* 0x4b40000106067423 */ /* 0x000fc80000004009 */
[----:B------:R-:W-:-:S04]  /*01a0*/  FADD R9, R6, -12583039 ;  /* 0xcb40007f06097421 */ /* 0x000fc80000000000 */
[----:B------:R-:W-:-:S04]  /*01b0*/  FFMA R9, R0, 1.4426950216293334961, -R9 ;  /* 0x3fb8aa3b00097823 */ /* 0x000fc80000000809 */
[----:B------:R-:W-:-:S06]  /*01c0*/  FFMA R9, R0, 1.925963033500011079e-08, R9 ;  /* 0x32a5706000097823 */ /* 0x000fcc0000000009 */
[----:B------:R-:W0:Y:S01]  /*01d0*/  MUFU.EX2 R9, R9 ;  /* 0x0000000900097308 */ /* 0x000e220000000800 */
[----:B------:R-:W-:-:S04]  /*01e0*/  IMAD.SHL.U32 R6, R6, 0x800000, RZ ;  /* 0x0080000006067824 */ /* 0x000fc800078e00ff */
[----:B0-----:R-:W-:-:S04]  /*01f0*/  FMUL R6, R6, R9 ;  /* 0x0000000906067220 */ /* 0x001fc80000400000 */
[----:B------:R-:W0:Y:S02]  /*0200*/  F2I.TRUNC.NTZ R3, R6 ;  /* 0x0000000600037305 */ /* 0x000e24000020f100 */
[----:B0-----:R-:W-:-:S07]  /*0210*/  I2FP.F32.S32 R3, R3 ;  /* 0x0000000300037245 */ /* 0x001fce0000201400 */
.L_x_1:
[----:B------:R-:W0:Y:S01]  /*0220*/  LDS R6, [UR4] ;  /* 0x00000004ff067984 */ /* 0x000e220008000800 */
[----:B------:R-:W-:Y:S02]  /*0230*/  IMAD.U32 R0, RZ, RZ, UR4 ;  /* 0x00000004ff007e24 */ /* 0x000fe4000f8e00ff */
[----:B0-----:R-:W-:-:S05]  /*0240*/  FADD R7, R3, R6 ;  /* 0x0000000603077221 */ /* 0x001fca0000000000 */
[----:B------:R-:W0:Y:S02]  /*0250*/  ATOMS.CAST.SPIN P0, [R0], R6, R7 ;  /* 0x000000060000758d */ /* 0x000e240001800007 */
[----:B0-----:R-:W-:Y:S05]  /*0260*/  @!P0 BRA `(.L_x_1) ;  /* 0xfffffffc00ec8947 */ /* 0x001fea000383ffff */
[----:B------:R-:W-:Y:S05]  /*0270*/  BSYNC.RECONVERGENT B0 ;  /* 0x0000000000007941 */ /* 0x000fea0003800200 */
.L_x_0:
[----:B------:R-:W-:Y:S06]  /*0280*/  BAR.SYNC.DEFER_BLOCKING 0x0 ;  /* 0x0000000000007b1d */ /* 0x000fec0000010000 */
[----:B------:R-:W-:Y:S01]  /*0290*/  BSSY.RECONVERGENT B0, `(.L_x_2) ;  /* 0x000000d000007945 */ /* 0x000fe20003800200 */
[----:B------:R-:W0:Y:S02]  /*02a0*/  LDS R0, [UR4] ;  /* 0x00000004ff007984 */ /* 0x000e240008000800 */
[----:B0-----:R-:W0:Y:S08]  /*02b0*/  MUFU.RCP R7, R0 ;  /* 0x0000000000077308 */ /* 0x001e300000001000 */
[----:B------:R-:W1:Y:S01]  /*02c0*/  FCHK P0, R3, R0 ;  /* 0x0000000003007302 */ /* 0x000e620000000000 */
[----:B0-----:R-:W-:-:S04]  /*02d0*/  FFMA R2, -R0, R7, 1 ;  /* 0x3f80000000027423 */ /* 0x001fc80000000107 */
[----:B------:R-:W-:-:S04]  /*02e0*/  FFMA R2, R7, R2, R7 ;  /* 0x0000000207027223 */ /* 0x000fc80000000007 */
[----:B------:R-:W-:-:S04]  /*02f0*/  FFMA R7, R3, R2, RZ ;  /* 0x0000000203077223 */ /* 0x000fc800000000ff */
[----:B------:R-:W-:-:S04]  /*0300*/  FFMA R6, -R0, R7, R3 ;  /* 0x0000000700067223 */ /* 0x000fc80000000103 */
[----:B------:R-:W-:Y:S01]  /*0310*/  FFMA R7, R2, R6, R7 ;  /* 0x0000000602077223 */ /* 0x000fe20000000007 */
[----:B-1----:R-:W-:Y:S06]  /*0320*/  @!P0 BRA `(.L_x_3) ;  /* 0x00000000000c8947 */ /* 0x002fec0003800000 */
[----:B------:R-:W-:-:S07]  /*0330*/  MOV R2, 0x350 ;  /* 0x0000035000027802 */ /* 0x000fce0000000f00 */
[----:B------:R-:W-:Y:S05]  /*0340*/  CALL.REL.NOINC `($__internal_0_$__cuda_sm3x_div_rn_noftz_f32_slowpath) ;  /* 0x0000000000107944 */ /* 0x000fea0003c00000 */
[----:B------:R-:W-:-:S07]  /*0350*/  IMAD.MOV.U32 R7, RZ, RZ, R0 ;  /* 0x000000ffff077224 */ /* 0x000fce00078e0000 */
.L_x_3:
[----:B------:R-:W-:Y:S05]  /*0360*/  BSYNC.RECONVERGENT B0 ;  /* 0x0000000000007941 */ /* 0x000fea0003800200 */
.L_x_2:
[----:B------:R-:W-:Y:S01]  /*0370*/  STG.E desc[UR6][R4.64], R7 ;  /* 0x0000000704007986 */ /* 0x000fe2000c101906 */
[----:B------:R-:W-:Y:S05]  /*0380*/  EXIT ;  /* 0x000000000000794d */ /* 0x000fea0003800000 */
        .weak           $__internal_0_$__cuda_sm3x_div_rn_noftz_f32_slowpath
        .type           $__internal_0_$__cuda_sm3x_div_rn_noftz_f32_slowpath,@function
        .size           $__internal_0_$__cuda_sm3x_div_rn_noftz_f32_slowpath,(.L_x_25 - $__internal_0_$__cuda_sm3x_div_rn_noftz_f32_slowpath)
$__internal_0_$__cuda_sm3x_div_rn_noftz_f32_slowpath:
[--C-:B------:R-:W-:Y:S01]  /*0390*/  SHF.R.U32.HI R7, RZ, 0x17, R0.reuse ;  /* 0x00000017ff077819 */ /* 0x100fe20000011600 */
[----:B------:R-:W-:Y:S01]  /*03a0*/  BSSY.RECONVERGENT B1, `(.L_x_4) ;  /* 0x0000064000017945 */ /* 0x000fe20003800200 */
[----:B------:R-:W-:Y:S01]  /*03b0*/  SHF.R.U32.HI R6, RZ, 0x17, R3 ;  /* 0x00000017ff067819 */ /* 0x000fe20000011603 */
[----:B------:R-:W-:Y:S01]  /*03c0*/  IMAD.MOV.U32 R9, RZ, RZ, R0 ;  /* 0x000000ffff097224 */ /* 0x000fe200078e0000 */
[----:B------:R-:W-:Y:S02]  /*03d0*/  LOP3.LUT R7, R7, 0xff, RZ, 0xc0, !PT ;  /* 0x000000ff07077812 */ /* 0x000fe400078ec0ff */
[----:B------:R-:W-:Y:S02]  /*03e0*/  LOP3.LUT R6, R6, 0xff, RZ, 0xc0, !PT ;  /* 0x000000ff06067812 */ /* 0x000fe400078ec0ff */
[----:B------:R-:W-:Y:S01]  /*03f0*/  MOV R8, R3 ;  /* 0x0000000300087202 */ /* 0x000fe20000000f00 */
[----:B------:R-:W-:Y:S02]  /*0400*/  VIADD R12, R7, 0xffffffff ;  /* 0xffffffff070c7836 */ /* 0x000fe40000000000 */
[----:B------:R-:W-:-:S03]  /*0410*/  VIADD R11, R6, 0xffffffff ;  /* 0xffffffff060b7836 */ /* 0x000fc60000000000 */
[----:B------:R-:W-:-:S04]  /*0420*/  ISETP.GT.U32.AND P0, PT, R12, 0xfd, PT ;  /* 0x000000fd0c00780c */ /* 0x000fc80003f04070 */
[----:B------:R-:W-:-:S13]  /*0430*/  ISETP.GT.U32.OR P0, PT, R11, 0xfd, P0 ;  /* 0x000000fd0b00780c */ /* 0x000fda0000704470 */
[----:B------:R-:W-:Y:S01]  /*0440*/  @!P0 IMAD.MOV.U32 R10, RZ, RZ, RZ ;  /* 0x000000ffff0a8224 */ /* 0x000fe200078e00ff */
[----:B------:R-:W-:Y:S06]  /*0450*/  @!P0 BRA `(.L_x_5) ;  /* 0x00000000005c8947 */ /* 0x000fec0003800000 */
[----:B------:R-:W-:Y:S02]  /*0460*/  FSETP.GTU.FTZ.AND P0, PT, |R3|, +INF , PT ;  /* 0x7f8000000300780b */ /* 0x000fe40003f1c200 */
[----:B------:R-:W-:-:S04]  /*0470*/  FSETP.GTU.FTZ.AND P1, PT, |R0|, +INF , PT ;  /* 0x7f8000000000780b */ /* 0x000fc80003f3c200 */
[----:B------:R-:W-:-:S13]  /*0480*/  PLOP3.LUT P0, PT, P0, P1, PT, 0xf8, 0x8f ;  /* 0x00000000008f781c */ /* 0x000fda0000703f70 */
[----:B------:R-:W-:Y:S05]  /*0490*/  @P0 BRA `(.L_x_6) ;  /* 0x00000004004c0947 */ /* 0x000fea0003800000 */
[----:B------:R-:W-:-:S13]  /*04a0*/  LOP3.LUT P0, RZ, R9, 0x7fffffff, R8, 0xc8, !PT ;  /* 0x7fffffff09ff7812 */ /* 0x000fda000780c808 */
[----:B------:R-:W-:Y:S05]  /*04b0*/  @!P0 BRA `(.L_x_7) ;  /* 0x00000004003c8947 */ /* 0x000fea0003800000 */
[C---:B------:R-:W-:Y:S02]  /*04c0*/  FSETP.NEU.FTZ.AND P2, PT, |R3|.reuse, +INF , PT ;  /* 0x7f8000000300780b */ /* 0x040fe40003f5d200 */
[----:B------:R-:W-:Y:S02]  /*04d0*/  FSETP.NEU.FTZ.AND P1, PT, |R0|, +INF , PT ;  /* 0x7f8000000000780b */ /* 0x000fe40003f3d200 */
[----:B------:R-:W-:-:S11]  /*04e0*/  FSETP.NEU.FTZ.AND P0, PT, |R3|, +INF , PT ;  /* 0x7f8000000300780b */ /* 0x000fd60003f1d200 */
[----:B------:R-:W-:Y:S05]  /*04f0*/  @!P1 BRA !P2, `(.L_x_7) ;  /* 0x00000004002c9947 */ /* 0x000fea0005000000 */
[----:B------:R-:W-:-:S04]  /*0500*/  LOP3.LUT P2, RZ, R8, 0x7fffffff, RZ, 0xc0, !PT ;  /* 0x7fffffff08ff7812 */ /* 0x000fc8000784c0ff */
[----:B------:R-:W-:-:S13]  /*0510*/  PLOP3.LUT P1, PT, P1, P2, PT, 0x2f, 0xf2 ;  /* 0x0000000000f2781c */ /* 0x000fda0000f24577 */
[----:B------:R-:W-:Y:S05]  /*0520*/  @P1 BRA `(.L_x_8) ;  /* 0x0000000400181947 */ /* 0x000fea0003800000 */
[----:B------:R-:W-:-:S04]  /*0530*/  LOP3.LUT P1, RZ, R9, 0x7fffffff, RZ, 0xc0, !PT ;  /* 0x7fffffff09ff7812 */ /* 0x000fc8000782c0ff */
[----:B------:R-:W-:-:S13]  /*0540*/  PLOP3.LUT P0, PT, P0, P1, PT, 0x2f, 0xf2 ;  /* 0x0000000000f2781c */ /* 0x000fda0000702577 */
[----:B------:R-:W-:Y:S05]  /*0550*/  @P0 BRA `(.L_x_9) ;  /* 0x0000000400000947 */ /* 0x000fea0003800000 */
[----:B------:R-:W-:Y:S02]  /*0560*/  ISETP.GE.AND P0, PT, R11, RZ, PT ;  /* 0x000000ff0b00720c */ /* 0x000fe40003f06270 */
[----:B------:R-:W-:-:S11]  /*0570*/  ISETP.GE.AND P1, PT, R12, RZ, PT ;  /* 0x000000ff0c00720c */ /* 0x000fd60003f26270 */
[----:B------:R-:W-:Y:S02]  /*0580*/  @P0 IMAD.MOV.U32 R10, RZ, RZ, RZ ;  /* 0x000000ffff0a0224 */ /* 0x000fe400078e00ff */
[----:B------:R-:W-:Y:S01]  /*0590*/  @!P0 FFMA R8, R3, 1.84467440737095516160e+19, RZ ;  /* 0x5f80000003088823 */ /* 0x000fe200000000ff */
[----:B------:R-:W-:Y:S02]  /*05a0*/  @!P0 IMAD.MOV.U32 R10, RZ, RZ, -0x40 ;  /* 0xffffffc0ff0a8424 */ /* 0x000fe400078e00ff */
[----:B------:R-:W-:Y:S02]  /*05b0*/  @!P1 FFMA R9, R0, 1.84467440737095516160e+19, RZ ;  /* 0x5f80000000099823 */ /* 0x000fe400000000ff */
[----:B------:R-:W-:-:S07]  /*05c0*/  @!P1 VIADD R10, R10, 0x40 ;  /* 0x000000400a0a9836 */ /* 0x000fce0000000000 */
.L_x_5:
[----:B------:R-:W-:Y:S01]  /*05d0*/  LEA R0, R7, 0xc0800000, 0x17 ;  /* 0xc080000007007811 */ /* 0x000fe200078eb8ff */
[----:B------:R-:W-:Y:S01]  /*05e0*/  VIADD R6, R6, 0xffffff81 ;  /* 0xffffff8106067836 */ /* 0x000fe20000000000 */
[----:B------:R-:W-:Y:S02]  /*05f0*/  BSSY.RECONVERGENT B2, `(.L_x_10) ;  /* 0x0000035000027945 */ /* 0x000fe40003800200 */
[----:B------:R-:W-:Y:S01]  /*0600*/  IADD3 R9, PT, PT, -R0, R9, RZ ;  /* 0x0000000900097210 */ /* 0x000fe20007ffe1ff */
[C---:B------:R-:W-:Y:S01]  /*0610*/  IMAD R0, R6.reuse, -0x800000, R8 ;  /* 0xff80000006007824 */ /* 0x040fe200078e0208 */
[----:B------:R-:W-:Y:S02]  /*0620*/  IADD3 R7, PT, PT, R6, 0x7f, -R7 ;  /* 0x0000007f06077810 */ /* 0x000fe40007ffe807 */
[----:B------:R-:W0:Y:S01]  /*0630*/  MUFU.RCP R3, R9 ;  /* 0x0000000900037308 */ /* 0x000e220000001000 */
[----:B------:R-:W-:Y:S02]  /*0640*/  FADD.FTZ R11, -R9, -RZ ;  /* 0x800000ff090b7221 */ /* 0x000fe40000010100 */
[----:B------:R-:W-:-:S02]  /*0650*/  IMAD.IADD R7, R7, 0x1, R10 ;  /* 0x0000000107077824 */ /* 0x000fc400078e020a */
[----:B0-----:R-:W-:-:S04]  /*0660*/  FFMA R12, R3, R11, 1 ;  /* 0x3f800000030c7423 */ /* 0x001fc8000000000b */
[----:B------:R-:W-:-:S04]  /*0670*/  FFMA R12, R3, R12, R3 ;  /* 0x0000000c030c7223 */ /* 0x000fc80000000003 */
[----:B------:R-:W-:-:S04]  /*0680*/  FFMA R3, R0, R12, RZ ;  /* 0x0000000c00037223 */ /* 0x000fc800000000ff */
[----:B------:R-:W-:-:S04]  /*0690*/  FFMA R8, R11, R3, R0 ;  /* 0x000000030b087223 */ /* 0x000fc80000000000 */
[----:B------:R-:W-:-:S04]  /*06a0*/  FFMA R13, R12, R8, R3 ;  /* 0x000000080c0d7223 */ /* 0x000fc80000000003 */
[----:B------:R-:W-:-:S04]  /*06b0*/  FFMA R8, R11, R13, R0 ;  /* 0x0000000d0b087223 */ /* 0x000fc80000000000 */
[----:B------:R-:W-:-:S05]  /*06c0*/  FFMA R0, R12, R8, R13 ;  /* 0x000000080c007223 */ /* 0x000fca000000000d */
[----:B------:R-:W-:-:S04]  /*06d0*/  SHF.R.U32.HI R3, RZ, 0x17, R0 ;  /* 0x00000017ff037819 */ /* 0x000fc80000011600 */
[----:B------:R-:W-:-:S05]  /*06e0*/  LOP3.LUT R3, R3, 0xff, RZ, 0xc0, !PT ;  /* 0x000000ff03037812 */ /* 0x000fca00078ec0ff */
[----:B------:R-:W-:-:S04]  /*06f0*/  IMAD.IADD R9, R3, 0x1, R7 ;  /* 0x0000000103097824 */ /* 0x000fc800078e0207 */
[----:B------:R-:W-:-:S05]  /*0700*/  VIADD R3, R9, 0xffffffff ;  /* 0xffffffff09037836 */ /* 0x000fca0000000000 */
[----:B------:R-:W-:-:S13]  /*0710*/  ISETP.GE.U32.AND P0, PT, R3, 0xfe, PT ;  /* 0x000000fe0300780c */ /* 0x000fda0003f06070 */
[----:B------:R-:W-:Y:S05]  /*0720*/  @!P0 BRA `(.L_x_11) ;  /* 0x0000000000808947 */ /* 0x000fea0003800000 */
[----:B------:R-:W-:-:S13]  /*0730*/  ISETP.GT.AND P0, PT, R9, 0xfe, PT ;  /* 0x000000fe0900780c */ /* 0x000fda0003f04270 */
[----:B------:R-:W-:Y:S05]  /*0740*/  @P0 BRA `(.L_x_12) ;  /* 0x00000000006c0947 */ /* 0x000fea0003800000 */
[----:B------:R-:W-:-:S13]  /*0750*/  ISETP.GE.AND P0, PT, R9, 0x1, PT ;  /* 0x000000010900780c */ /* 0x000fda0003f06270 */
[----:B------:R-:W-:Y:S05]  /*0760*/  @P0 BRA `(.L_x_13) ;  /* 0x0000000000740947 */ /* 0x000fea0003800000 */
[----:B------:R-:W-:Y:S02]  /*0770*/  ISETP.GE.AND P0, PT, R9, -0x18, PT ;  /* 0xffffffe80900780c */ /* 0x000fe40003f06270 */
[----:B------:R-:W-:-:S11]  /*0780*/  LOP3.LUT R0, R0, 0x80000000, RZ, 0xc0, !PT ;  /* 0x8000000000007812 */ /* 0x000fd600078ec0ff */
[----:B------:R-:W-:Y:S05]  /*0790*/  @!P0 BRA `(.L_x_13) ;  /* 0x0000000000688947 */ /* 0x000fea0003800000 */
[CCC-:B------:R-:W-:Y:S01]  /*07a0*/  FFMA.RZ R3, R12.reuse, R8.reuse, R13.reuse ;  /* 0x000000080c037223 */ /* 0x1c0fe2000000c00d */
[CCC-:B------:R-:W-:Y:S01]  /*07b0*/  FFMA.RM R6, R12.reuse, R8.reuse, R13.reuse ;  /* 0x000000080c067223 */ /* 0x1c0fe2000000400d */
[C---:B------:R-:W-:Y:S02]  /*07c0*/  ISETP.NE.AND P2, PT, R9.reuse, RZ, PT ;  /* 0x000000ff0900720c */ /* 0x040fe40003f45270 */
[----:B------:R-:W-:Y:S02]  /*07d0*/  ISETP.NE.AND P1, PT, R9, RZ, PT ;  /* 0x000000ff0900720c */ /* 0x000fe40003f25270 */
[----:B------:R-:W-:Y:S01]  /*07e0*/  LOP3.LUT R7, R3, 0x7fffff, RZ, 0xc0, !PT ;  /* 0x007fffff03077812 */ /* 0x000fe200078ec0ff */
[----:B------:R-:W-:Y:S01]  /*07f0*/  FFMA.RP R3, R12, R8, R13 ;  /* 0x000000080c037223 */ /* 0x000fe2000000800d */
[C---:B------:R-:W-:Y:S01]  /*0800*/  VIADD R8, R9.reuse, 0x20 ;  /* 0x0000002009087836 */ /* 0x040fe20000000000 */
[----:B------:R-:W-:Y:S02]  /*0810*/  IADD3 R9, PT, PT, -R9, RZ, RZ ;  /* 0x000000ff09097210 */ /* 0x000fe40007ffe1ff */
[----:B------:R-:W-:-:S02]  /*0820*/  LOP3.LUT R7, R7, 0x800000, RZ, 0xfc, !PT ;  /* 0x0080000007077812 */ /* 0x000fc400078efcff */
[----:B------:R-:W-:Y:S02]  /*0830*/  FSETP.NEU.FTZ.AND P0, PT, R3, R6, PT ;  /* 0x000000060300720b */ /* 0x000fe40003f1d000 */
[----:B------:R-:W-:Y:S02]  /*0840*/  SHF.L.U32 R8, R7, R8, RZ ;  /* 0x0000000807087219 */ /* 0x000fe400000006ff */
[----:B------:R-:W-:Y:S02]  /*0850*/  SEL R6, R9, RZ, P2 ;  /* 0x000000ff09067207 */ /* 0x000fe40001000000 */
[----:B------:R-:W-:Y:S02]  /*0860*/  ISETP.NE.AND P1, PT, R8, RZ, P1 ;  /* 0x000000ff0800720c */ /* 0x000fe40000f25270 */
[----:B------:R-:W-:Y:S02]  /*0870*/  SHF.R.U32.HI R6, RZ, R6, R7 ;  /* 0x00000006ff067219 */ /* 0x000fe40000011607 */
[----:B------:R-:W-:-:S02]  /*0880*/  PLOP3.LUT P0, PT, P0, P1, PT, 0xf8, 0x8f ;  /* 0x00000000008f781c */ /* 0x000fc40000703f70 */
[----:B------:R-:W-:Y:S02]  /*0890*/  SHF.R.U32.HI R8, RZ, 0x1, R6 ;  /* 0x00000001ff087819 */ /* 0x000fe40000011606 */
[----:B------:R-:W-:-:S04]  /*08a0*/  SEL R3, RZ, 0x1, !P0 ;  /* 0x00000001ff037807 */ /* 0x000fc80004000000 */
[----:B------:R-:W-:-:S04]  /*08b0*/  LOP3.LUT R3, R3, 0x1, R8, 0xf8, !PT ;  /* 0x0000000103037812 */ /* 0x000fc800078ef808 */
[----:B------:R-:W-:-:S05]  /*08c0*/  LOP3.LUT R3, R3, R6, RZ, 0xc0, !PT ;  /* 0x0000000603037212 */ /* 0x000fca00078ec0ff */
[----:B------:R-:W-:-:S05]  /*08d0*/  IMAD.IADD R3, R8, 0x1, R3 ;  /* 0x0000000108037824 */ /* 0x000fca00078e0203 */
[----:B------:R-:W-:Y:S01]  /*08e0*/  LOP3.LUT R0, R3, R0, RZ, 0xfc, !PT ;  /* 0x0000000003007212 */ /* 0x000fe200078efcff */
[----:B------:R-:W-:Y:S06]  /*08f0*/  BRA `(.L_x_13) ;  /* 0x0000000000107947 */ /* 0x000fec0003800000 */
.L_x_12:
[----:B------:R-:W-:-:S04]  /*0900*/  LOP3.LUT R0, R0, 0x80000000, RZ, 0xc0, !PT ;  /* 0x8000000000007812 */ /* 0x000fc800078ec0ff */
[----:B------:R-:W-:Y:S01]  /*0910*/  LOP3.LUT R0, R0, 0x7f800000, RZ, 0xfc, !PT ;  /* 0x7f80000000007812 */ /* 0x000fe200078efcff */
[----:B------:R-:W-:Y:S06]  /*0920*/  BRA `(.L_x_13) ;  /* 0x0000000000047947 */ /* 0x000fec0003800000 */
.L_x_11:
[----:B------:R-:W-:-:S07]  /*0930*/  IMAD R0, R7, 0x800000, R0 ;  /* 0x0080000007007824 */ /* 0x000fce00078e0200 */
.L_x_13:
[----:B------:R-:W-:Y:S05]  /*0940*/  BSYNC.RECONVERGENT B2 ;  /* 0x0000000000027941 */ /* 0x000fea0003800200 */
.L_x_10:
[----:B------:R-:W-:Y:S05]  /*0950*/  BRA `(.L_x_14) ;  /* 0x0000000000207947 */ /* 0x000fea0003800000 */
.L_x_9:
[----:B------:R-:W-:-:S04]  /*0960*/  LOP3.LUT R0, R9, 0x80000000, R8, 0x48, !PT ;  /* 0x8000000009007812 */ /* 0x000fc800078e4808 */
[----:B------:R-:W-:Y:S01]  /*0970*/  LOP3.LUT R0, R0, 0x7f800000, RZ, 0xfc, !PT ;  /* 0x7f80000000007812 */ /* 0x000fe200078efcff */
[----:B------:R-:W-:Y:S06]  /*0980*/  BRA `(.L_x_14) ;  /* 0x0000000000147947 */ /* 0x000fec0003800000 */
.L_x_8:
[----:B------:R-:W-:Y:S01]  /*0990*/  LOP3.LUT R0, R9, 0x80000000, R8, 0x48, !PT ;  /* 0x8000000009007812 */ /* 0x000fe200078e4808 */
[----:B------:R-:W-:Y:S06]  /*09a0*/  BRA `(.L_x_14) ;  /* 0x00000000000c7947 */ /* 0x000fec0003800000 */
.L_x_7:
[----:B------:R-:W0:Y:S01]  /*09b0*/  MUFU.RSQ R0, -QNAN ;  /* 0xffc0000000007908 */ /* 0x000e220000001400 */
[----:B------:R-:W-:Y:S05]  /*09c0*/  BRA `(.L_x_14) ;  /* 0x0000000000047947 */ /* 0x000fea0003800000 */
.L_x_6:
[----:B------:R-:W-:-:S07]  /*09d0*/  FADD.FTZ R0, R3, R0 ;  /* 0x0000000003007221 */ /* 0x000fce0000010000 */
.L_x_14:
[----:B------:R-:W-:Y:S05]  /*09e0*/  BSYNC.RECONVERGENT B1 ;  /* 0x0000000000017941 */ /* 0x000fea0003800200 */
.L_x_4:
[----:B------:R-:W-:-:S04]  /*09f0*/  IMAD.MOV.U32 R3, RZ, RZ, 0x0 ;  /* 0x00000000ff037424 */ /* 0x000fc800078e00ff */
[----:B0-----:R-:W-:Y:S05]  /*0a00*/  RET.REL.NODEC R2 `(_Z16addBiasForHiddenPfPKf) ;  /* 0xfffffff4027c7950 */ /* 0x001fea0003c3ffff */
.L_x_15:
[----:B------:R-:W-:-:S00]  /*0a10*/  BRA `(.L_x_15) ;  /* 0xfffffffc00fc7947 */ /* 0x000fc0000383ffff */
[----:B------:R-:W-:-:S00]  /*0a20*/  NOP ;  /* 0x0000000000007918 */ /* 0x000fc00000000000 */
        /* <DEDUP_REMOVED lines=13> */
.L_x_25:


//--------------------- .text._Z7addBiasPfPKf     --------------------------
	.section	.text._Z7addBiasPfPKf,"ax",@progbits
	.align	128
        .global         _Z7addBiasPfPKf
        .type           _Z7addBiasPfPKf,@function
        .size           _Z7addBiasPfPKf,(.L_x_27 - _Z7addBiasPfPKf)
        .other          _Z7addBiasPfPKf,@"STO_CUDA_ENTRY STV_DEFAULT"
_Z7addBiasPfPKf:
.text._Z7addBiasPfPKf:
        /* <DEDUP_REMOVED lines=11> */
[----:B------:R-:W2:Y:S02]  /*00b0*/  LDG.E R7, desc[UR4][R4.64] ;  /* 0x0000000404077981 */ /* 0x000ea4000c1e1900 */
[----:B--2---:R-:W-:-:S05]  /*00c0*/  FADD R7, R2, R7 ;  /* 0x0000000702077221 */ /* 0x004fca0000000000 */
[----:B------:R-:W-:-:S05]  /*00d0*/  FMNMX R7, RZ, R7, !PT ;  /* 0x00000007ff077209 */ /* 0x000fca0007800000 */
[----:B------:R-:W-:Y:S01]  /*00e0*/  STG.E desc[UR4][R4.64], R7 ;  /* 0x0000000704007986 */ /* 0x000fe2000c101904 */
[----:B------:R-:W-:Y:S05]  /*00f0*/  EXIT ;  /* 0x000000000000794d */ /* 0x000fea0003800000 */
.L_x_16:
        /* <DEDUP_REMOVED lines=16> */
.L_x_27:


//--------------------- .text._Z11findCorrectPfPiS_S_ --------------------------
	.section	.text._Z11findCorrectPfPiS_S_,"ax",@progbits
	.align	128
        .global         _Z11findCorrectPfPiS_S_
        .type           _Z11findCorrectPfPiS_S_,@function
        .size           _Z11findCorrectPfPiS_S_,(.L_x_28 - _Z11findCorrectPfPiS_S_)
        .other          _Z11findCorrectPfPiS_S_,@"STO_CUDA_ENTRY STV_DEFAULT"
_Z11findCorrectPfPiS_S_:
.text._Z11findCorrectPfPiS_S_:
[----:B------:R-:W-:Y:S08]  /*0000*/  LDC R1, c[0x0][0x37c] ;  /* 0x0000df00ff017b82 */ /* 0x000ff00000000800 */
[----:B------:R-:W0:Y:S01]  /*0010*/  LDC.64 R2, c[0x0][0x390] ;  /* 0x0000e400ff027b82 */ /* 0x000e220000000a00 */
[----:B------:R-:W0:Y:S02]  /*0020*/  LDCU.64 UR4, c[0x0][0x358] ;  /* 0x00006b00ff0477ac */ /* 0x000e240008000a00 */
[----:B0-----:R-:W2:Y:S04]  /*0030*/  LDG.E R8, desc[UR4][R2.64] ;  /* 0x0000000402087981 */ /* 0x001ea8000c1e1900 */
[----:B------:R-:W3:Y:S01]  /*0040*/  LDG.E R22, desc[UR4][R2.64+0x4] ;  /* 0x0000040402167981 */ /* 0x000ee2000c1e1900 */
[----:B------:R-:W0:Y:S03]  /*0050*/  LDC.64 R6, c[0x0][0x380] ;  /* 0x0000e000ff067b82 */ /* 0x000e260000000a00 */
[----:B------:R-:W4:Y:S04]  /*0060*/  LDG.E R20, desc[UR4][R2.64+0x8] ;  /* 0x0000080402147981 */ /* 0x000f28000c1e1900 */
[----:B------:R-:W5:Y:S01]  /*0070*/  LDG.E R18, desc[UR4][R2.64+0xc] ;  /* 0x00000c0402127981 */ /* 0x000f62000c1e1900 */
[----:B------:R-:W1:Y:S03]  /*0080*/  LDC.64 R4, c[0x0][0x398] ;  /* 0x0000e600ff047b82 */ /* 0x000e660000000a00 */
[----:B------:R-:W5:Y:S04]  /*0090*/  LDG.E R16, desc[UR4][R2.64+0x10] ;  /* 0x0000100402107981 */ /* 0x000f68000c1e1900 */
[----:B------:R-:W5:Y:S01]  /*00a0*/  LDG.E R14, desc[UR4][R2.64+0x14] ;  /* 0x00001404020e7981 */ /* 0x000f62000c1e1900 */
[----:B------:R-:W-:-:S03]  /*00b0*/  HFMA2 R9, -RZ, RZ, 1.5048828125, 33.21875 ;  /* 0x3e055027ff097431 */ /* 0x000fc600000001ff */
[----:B------:R-:W5:Y:S04]  /*00c0*/  LDG.E R10, desc[UR4][R2.64+0x18] ;  /* 0x00001804020a7981 */ /* 0x000f68000c1e1900 */
[----:B------:R-:W5:Y:S04]  /*00d0*/  LDG.E R12, desc[UR4][R2.64+0x1c] ;  /* 0x00001c04020c7981 */ /* 0x000f68000c1e1900 */
[----:B0-----:R-:W4:Y:S04]  /*00e0*/  LDG.E R19, desc[UR4][R6.64] ;  /* 0x0000000406137981 */ /* 0x001f28000c1e1900 */
[----:B-1----:R-:W4:Y:S04]  /*00f0*/  LDG.E R0, desc[UR4][R4.64] ;  /* 0x0000000404007981 */ /* 0x002f28000c1e1900 */
[----:B------:R-:W5:Y:S04]  /*0100*/  LDG.E R21, desc[UR4][R4.64+0x4] ;  /* 0x0000040404157981 */ /* 0x000f68000c1e1900 */
[----:B------:R-:W5:Y:S04]  /*0110*/  LDG.E R15, desc[UR4][R4.64+0x8] ;  /* 0x00000804040f7981 */ /* 0x000f68000c1e1900 */
[----:B------:R-:W5:Y:S01]  /*0120*/  LDG.E R17, desc[UR4][R4.64+0xc] ;  /* 0x00000c0404117981 */ /* 0x000f62000c1e1900 */
[----:B--2---:R-:W-:-:S13]  /*0130*/  FSETP.GEU.AND P0, PT, R8, 1.175494350822287508e-38, PT ;  /* 0x008000000800780b */ /* 0x004fda0003f0e000 */
[----:B------:R-:W-:-:S05]  /*0140*/  @!P0 FMUL R8, R8, 8388608 ;  /* 0x4b00000008088820 */ /* 0x000fca0000400000 */
[----:B------:R-:W-:-:S04]  /*0150*/  IADD3 R11, PT, PT, R8, -0x3f2aaaab, RZ ;  /* 0xc0d55555080b7810 */ /* 0x000fc80007ffe0ff */
[----:B------:R-:W-:-:S04]  /*0160*/  LOP3.LUT R11, R11, 0xff800000, RZ, 0xc0, !PT ;  /* 0xff8000000b0b7812 */ /* 0x000fc800078ec0ff */
[----:B------:R-:W-:-:S05]  /*0170*/  IADD3 R24, PT, PT, R8, -R11, RZ ;  /* 0x8000000b08187210 */ /* 0x000fca0007ffe0ff */
[----:B------:R-:W-:-:S04]  /*0180*/  FADD R24, R24, -1 ;  /* 0xbf80000018187421 */ /* 0x000fc80000000000 */
[----:B------:R-:W-:-:S04]  /*0190*/  FFMA R13, R24, -R9, 0.14084610342979431152 ;  /* 0x3e1039f6180d7423 */ /* 0x000fc80000000809 */
[----:B------:R-:W-:Y:S01]  /*01a0*/  FFMA R13, R24, R13, -0.12148627638816833496 ;  /* 0xbdf8cdcc180d7423 */ /* 0x000fe2000000000d */
[----:B---3--:R-:W-:-:S03]  /*01b0*/  FSETP.GEU.AND P2, PT, R22, 1.175494350822287508e-38, PT ;  /* 0x008000001600780b */ /* 0x008fc60003f4e000 */
[----:B------:R-:W-:-:S04]  /*01c0*/  FFMA R13, R24, R13, 0.13980610668659210205 ;  /* 0x3e0f2955180d7423 */ /* 0x000fc8000000000d */
[----:B------:R-:W-:-:S04]  /*01d0*/  FFMA R13, R24, R13, -0.16684235632419586182 ;  /* 0xbe2ad8b9180d7423 */ /* 0x000fc8000000000d */
[----:B------:R-:W-:-:S04]  /*01e0*/  FFMA R13, R24, R13, 0.20012299716472625732 ;  /* 0x3e4ced0b180d7423 */ /* 0x000fc8000000000d */
[----:B------:R-:W-:Y:S01]  /*01f0*/  FFMA R13, R24, R13, -0.24999669194221496582 ;  /* 0xbe7fff22180d7423 */ /* 0x000fe2000000000d */
[----:B------:R-:W-:-:S03]  /*0200*/  @!P2 FMUL R22, R22, 8388608 ;  /* 0x4b0000001616a820 */ /* 0x000fc60000400000 */
[----:B------:R-:W-:Y:S01]  /*0210*/  FFMA R13, R24, R13, 0.33333182334899902344 ;  /* 0x3eaaaa78180d7423 */ /* 0x000fe2000000000d */
[----:B------:R-:W-:Y:S02]  /*0220*/  I2FP.F32.S32 R26, R11 ;  /* 0x0000000b001a7245 */ /* 0x000fe40000201400 */
[----:B------:R-:W-:Y:S01]  /*0230*/  IADD3 R23, PT, PT, R22, -0x3f2aaaab, RZ ;  /* 0xc0d5555516177810 */ /* 0x000fe20007ffe0ff */
[C---:B------:R-:W-:Y:S01]  /*0240*/  FFMA R13, R24.reuse, R13, -0.5 ;  /* 0xbf000000180d7423 */ /* 0x040fe2000000000d */
[----:B------:R-:W-:Y:S02]  /*0250*/  FSEL R11, RZ, -23, P0 ;  /* 0xc1b80000ff0b7808 */ /* 0x000fe40000000000 */
[----:B------:R-:W-:Y:S01]  /*0260*/  LOP3.LUT R23, R23, 0xff800000, RZ, 0xc0, !PT ;  /* 0xff80000017177812 */ /* 0x000fe200078ec0ff */
[----:B------:R-:W-:Y:S02]  /*0270*/  FMUL R13, R24, R13 ;  /* 0x0000000d180d7220 */ /* 0x000fe40000400000 */
[----:B------:R-:W-:Y:S01]  /*0280*/  FFMA R11, R26, 1.1920928955078125e-07, R11 ;  /* 0x340000001a0b7823 */ /* 0x000fe2000000000b */
[----:B------:R-:W-:Y:S01]  /*0290*/  IADD3 R26, PT, PT, R22, -R23, RZ ;  /* 0x80000017161a7210 */ /* 0x000fe20007ffe0ff */
[----:B------:R-:W-:-:S02]  /*02a0*/  FFMA R24, R24, R13, R24 ;  /* 0x0000000d18187223 */ /* 0x000fc40000000018 */
[----:B------:R-:W2:Y:S02]  /*02b0*/  LDG.E R13, desc[UR4][R4.64+0x10] ;  /* 0x00001004040d7981 */ /* 0x000ea4000c1e1900 */
[----:B------:R-:W-:Y:S01]  /*02c0*/  FFMA R25, R11, 0.69314718246459960938, R24 ;  /* 0x3f3172180b197823 */ /* 0x000fe20000000018 */
[----:B------:R-:W-:-:S04]  /*02d0*/  FADD R24, R26, -1 ;  /* 0xbf8000001a187421 */ /* 0x000fc80000000000 */
[----:B------:R-:W-:Y:S01]  /*02e0*/  FFMA R11, R24, -R9, 0.14084610342979431152 ;  /* 0x3e1039f6180b7423 */ /* 0x000fe20000000809 */
[----:B------:R-:W-:-:S03]  /*02f0*/  ISETP.GT.U32.AND P0, PT, R8, 0x7f7fffff, PT ;  /* 0x7f7fffff0800780c */ /* 0x000fc60003f04070 */
[----:B------:R-:W-:-:S04]  /*0300*/  FFMA R27, R24, R11, -0.12148627638816833496 ;  /* 0xbdf8cdcc181b7423 */ /* 0x000fc8000000000b */
[----:B------:R-:W-:Y:S01]  /*0310*/  FFMA R27, R24, R27, 0.13980610668659210205 ;  /* 0x3e0f2955181b7423 */ /* 0x000fe2000000001b */
[----:B------:R-:W-:-:S03]  /*0320*/  MOV R11, 0x7f800000 ;  /* 0x7f800000000b7802 */ /* 0x000fc60000000f00 */
[----:B------:R-:W-:Y:S01]  /*0330*/  FFMA R27, R24, R27, -0.16684235632419586182 ;  /* 0xbe2ad8b9181b7423 */ /* 0x000fe2000000001b */
[C---:B------:R-:W-:Y:S01]  /*0340*/  FSETP.NEU.AND P1, PT, R8.reuse, RZ, PT ;  /* 0x000000ff0800720b */ /* 0x040fe20003f2d000 */
[----:B------:R-:W-:Y:S02]  /*0350*/  @P0 FFMA R25, R8, R11, +INF ;  /* 0x7f80000008190423 */ /* 0x000fe4000000000b */
[C---:B------:R-:W-:Y:S01]  /*0360*/  FFMA R27, R24.reuse, R27, 0.20012299716472625732 ;  /* 0x3e4ced0b181b7423 */ /* 0x040fe2000000001b */
[----:B------:R-:W3:Y:S03]  /*0370*/  LDG.E R8, desc[UR4][R2.64+0x20] ;  /* 0x0000200402087981 */ /* 0x000ee6000c1e1900 */
[----:B------:R-:W-:Y:S01]  /*0380*/  FFMA R27, R24, R27, -0.24999669194221496582 ;  /* 0xbe7fff22181b7423 */ /* 0x000fe2000000001b */
[----:B------:R-:W-:-:S03]  /*0390*/  FSEL R25, R25, -INF , P1 ;  /* 0xff80000019197808 */ /* 0x000fc60000800000 */
[----:B------:R-:W-:Y:S02]  /*03a0*/  FFMA R27, R24, R27, 0.33333182334899902344 ;  /* 0x3eaaaa78181b7423 */ /* 0x000fe4000000001b */
[----:B----4-:R-:W-:Y:S02]  /*03b0*/  FFMA R26, -R0, R25, R19 ;  /* 0x00000019001a7223 */ /* 0x010fe40000000113 */
[----:B------:R-:W4:Y:S01]  /*03c0*/  LDG.E R0, desc[UR4][R2.64+0x24] ;  /* 0x0000240402007981 */ /* 0x000f22000c1e1900 */
[----:B------:R-:W-:Y:S01]  /*03d0*/  FFMA R27, R24, R27, -0.5 ;  /* 0xbf000000181b7423 */ /* 0x000fe2000000001b */
[----:B------:R-:W-:Y:S02]  /*03e0*/  FSETP.GEU.AND P1, PT, R20, 1.175494350822287508e-38, PT ;  /* 0x008000001400780b */ /* 0x000fe40003f2e000 */
[----:B------:R-:W4:Y:S01]  /*03f0*/  LDG.E R19, desc[UR4][R4.64+0x14] ;  /* 0x0000140404137981 */ /* 0x000f22000c1e1900 */
[----:B------:R-:W-:-:S04]  /*0400*/  FMUL R27, R24, R27 ;  /* 0x0000001b181b7220 */ /* 0x000fc80000400000 */
[----:B------:R-:W-:Y:S01]  /*0410*/  FFMA R28, R24, R27, R24 ;  /* 0x0000001b181c7223 */ /* 0x000fe20000000018 */
[----:B------:R-:W-:Y:S02]  /*0420*/  I2FP.F32.S32 R24, R23 ;  /* 0x0000001700187245 */ /* 0x000fe40000201400 */
[----:B------:R-:W-:Y:S02]  /*0430*/  FSEL R23, RZ, -23, P2 ;  /* 0xc1b80000ff177808 */ /* 0x000fe40001000000 */
[----:B------:R-:W-:Y:S01]  /*0440*/  ISETP.GT.U32.AND P0, PT, R22, 0x7f7fffff, PT ;  /* 0x7f7fffff1600780c */ /* 0x000fe20003f04070 */
[----:B------:R-:W-:Y:S02]  /*0450*/  @!P1 FMUL R20, R20, 8388608 ;  /* 0x4b00000014149820 */ /* 0x000fe40000400000 */
[----:B------:R-:W-:-:S04]  /*0460*/  FFMA R23, R24, 1.1920928955078125e-07, R23 ;  /* 0x3400000018177823 */ /* 0x000fc80000000017 */
[----:B------:R-:W-:Y:S01]  /*0470*/  FFMA R28, R23, 0.69314718246459960938, R28 ;  /* 0x3f317218171c7823 */ /* 0x000fe2000000001c */
[----:B------:R-:W-:-:S04]  /*0480*/  IADD3 R23, PT, PT, R20, -0x3f2aaaab, RZ ;  /* 0xc0d5555514177810 */ /* 0x000fc80007ffe0ff */
[----:B------:R-:W-:Y:S01]  /*0490*/  LOP3.LUT R23, R23, 0xff800000, RZ, 0xc0, !PT ;  /* 0xff80000017177812 */ /* 0x000fe200078ec0ff */
[C---:B------:R-:W-:Y:S01]  /*04a0*/  @P0 FFMA R28, R22.reuse, R11, +INF ;  /* 0x7f800000161c0423 */ /* 0x040fe2000000000b */
[----:B------:R-:W-:Y:S02]  /*04b0*/  FSETP.NEU.AND P0, PT, R22, RZ, PT ;  /* 0x000000ff1600720b */ /* 0x000fe40003f0d000 */
[----:B------:R-:W-:Y:S02]  /*04c0*/  IADD3 R22, PT, PT, R20, -R23, RZ ;  /* 0x8000001714167210 */ /* 0x000fe40007ffe0ff */
[----:B------:R-:W-:-:S03]  /*04d0*/  FSEL R28, R28, -INF , P0 ;  /* 0xff8000001c1c7808 */ /* 0x000fc60000000000 */
[----:B------:R-:W-:Y:S02]  /*04e0*/  FADD R22, R22, -1 ;  /* 0xbf80000016167421 */ /* 0x000fe40000000000 */
[----:B-----5:R-:W-:Y:S02]  /*04f0*/  FFMA R26, -R21, R28, R26 ;  /* 0x0000001c151a7223 */ /* 0x020fe4000000011a */
[----:B------:R-:W-:-:S04]  /*0500*/  FFMA R21, R22, -R9, 0.14084610342979431152 ;  /* 0x3e1039f616157423 */ /* 0x000fc80000000809 */
[----:B------:R-:W-:-:S04]  /*0510*/  FFMA R21, R22, R21, -0.12148627638816833496 ;  /* 0xbdf8cdcc16157423 */ /* 0x000fc80000000015 */
[----:B------:R-:W-:-:S04]  /*0520*/  FFMA R21, R22, R21, 0.13980610668659210205 ;  /* 0x3e0f295516157423 */ /* 0x000fc80000000015 */
[----:B------:R-:W-:-:S04]  /*0530*/  FFMA R21, R22, R21, -0.16684235632419586182 ;  /* 0xbe2ad8b916157423 */ /* 0x000fc80000000015 */
[----:B------:R-:W-:-:S04]  /*0540*/  FFMA R21, R22, R21, 0.20012299716472625732 ;  /* 0x3e4ced0b16157423 */ /* 0x000fc80000000015 */
[----:B------:R-:W-:-:S04]  /*0550*/  FFMA R21, R22, R21, -0.24999669194221496582 ;  /* 0xbe7fff2216157423 */ /* 0x000fc80000000015 */
[----:B------:R-:W-:Y:S01]  /*0560*/  FFMA R21, R22, R21, 0.33333182334899902344 ;  /* 0x3eaaaa7816157423 */ /* 0x000fe20000000015 */
[----:B------:R-:W-:Y:S02]  /*0570*/  I2FP.F32.S32 R24, R23 ;  /* 0x0000001700187245 */ /* 0x000fe40000201400 */
[----:B------:R-:W-:Y:S01]  /*0580*/  ISETP.GT.U32.AND P0, PT, R20, 0x7f7fffff, PT ;  /* 0x7f7fffff1400780c */ /* 0x000fe20003f04070 */
[C---:B------:R-:W-:Y:S01]  /*0590*/  FFMA R25, R22.reuse, R21, -0.5 ;  /* 0xbf00000016197423 */ /* 0x040fe20000000015 */
[----:B------:R-:W-:Y:S01]  /*05a0*/  FSEL R21, RZ, -23, P1 ;  /* 0xc1b80000ff157808 */ /* 0x000fe20000800000 */
[----:B------:R-:W5:Y:S02]  /*05b0*/  LDG.E R23, desc[UR4][R4.64+0x20] ;  /* 0x0000200404177981 */ /* 0x000f64000c1e1900 */
[----:B------:R-:W-:Y:S02]  /*05c0*/  FMUL R25, R22, R25 ;  /* 0x0000001916197220 */ /* 0x000fe40000400000 */
[----:B------:R-:W-:-:S02]  /*05d0*/  FFMA R21, R24, 1.1920928955078125e-07, R21 ;  /* 0x3400000018157823 */ /* 0x000fc40000000015 */
[----:B------:R-:W-:Y:S02]  /*05e0*/  FFMA R24, R22, R25, R22 ;  /* 0x0000001916187223 */ /* 0x000fe40000000016 */
[----:B------:R-:W5:Y:S02]  /*05f0*/  LDG.E R22, desc[UR4][R4.64+0x18] ;  /* 0x0000180404167981 */ /* 0x000f64000c1e1900 */
[----:B------:R-:W-:Y:S02]  /*0600*/  FFMA R24, R21, 0.69314718246459960938, R24 ;  /* 0x3f31721815187823 */ /* 0x000fe40000000018 */
[----:B------:R-:W5:Y:S01]  /*0610*/  LDG.E R21, desc[UR4][R4.64+0x1c] ;  /* 0x00001c0404157981 */ /* 0x000f62000c1e1900 */
[C---:B------:R-:W-:Y:S01]  /*0620*/  @P0 FFMA R24, R20.reuse, R11, +INF ;  /* 0x7f80000014180423 */ /* 0x040fe2000000000b */
[----:B------:R-:W-:Y:S02]  /*0630*/  FSETP.NEU.AND P0, PT, R20, RZ, PT ;  /* 0x000000ff1400720b */ /* 0x000fe40003f0d000 */
[----:B------:R-:W5:Y:S01]  /*0640*/  LDG.E R20, desc[UR4][R4.64+0x24] ;  /* 0x0000240404147981 */ /* 0x000f62000c1e1900 */
[----:B------:R-:W-:-:S02]  /*0650*/  FSETP.GEU.AND P1, PT, R18, 1.175494350822287508e-38, PT ;  /* 0x008000001200780b */ /* 0x000fc40003f2e000 */
[----:B------:R-:W-:-:S05]  /*0660*/  FSEL R24, R24, -INF , P0 ;  /* 0xff80000018187808 */ /* 0x000fca0000000000 */
[----:B------:R-:W-:-:S06]  /*0670*/  FFMA R26, -R15, R24, R26 ;  /* 0x000000180f1a7223 */ /* 0x000fcc000000011a */
[----:B------:R-:W-:-:S05]  /*0680*/  @!P1 FMUL R18, R18, 8388608 ;  /* 0x4b00000012129820 */ /* 0x000fca0000400000 */
[----:B------:R-:W-:-:S04]  /*0690*/  IADD3 R15, PT, PT, R18, -0x3f2aaaab, RZ ;  /* 0xc0d55555120f7810 */ /* 0x000fc80007ffe0ff */
[----:B------:R-:W-:-:S04]  /*06a0*/  LOP3.LUT R15, R15, 0xff800000, RZ, 0xc0, !PT ;  /* 0xff8000000f0f7812 */ /* 0x000fc800078ec0ff */
[----:B------:R-:W-:-:S05]  /*06b0*/  IADD3 R24, PT, PT, R18, -R15, RZ ;  /* 0x8000000f12187210 */ /* 0x000fca0007ffe0ff */
[----:B------:R-:W-:-:S04]  /*06c0*/  FADD R24, R24, -1 ;  /* 0xbf80000018187421 */ /* 0x000fc80000000000 */
[----:B------:R-:W-:-:S04]  /*06d0*/  FFMA R25, R24, -R9, 0.14084610342979431152 ;  /* 0x3e1039f618197423 */ /* 0x000fc80000000809 */
[----:B------:R-:W-:-:S04]  /*06e0*/  FFMA R25, R24, R25, -0.12148627638816833496 ;  /* 0xbdf8cdcc18197423 */ /* 0x000fc80000000019 */
[----:B------:R-:W-:-:S04]  /*06f0*/  FFMA R25, R24, R25, 0.13980610668659210205 ;  /* 0x3e0f295518197423 */ /* 0x000fc80000000019 */
[----:B------:R-:W-:-:S04]  /*0700*/  FFMA R25, R24, R25, -0.16684235632419586182 ;  /* 0xbe2ad8b918197423 */ /* 0x000fc80000000019 */
[----:B------:R-:W-:-:S04]  /*0710*/  FFMA R25, R24, R25, 0.20012299716472625732 ;  /* 0x3e4ced0b18197423 */ /* 0x000fc80000000019 */
[----:B------:R-:W-:Y:S01]  /*0720*/  FFMA R25, R24, R25, -0.24999669194221496582 ;  /* 0xbe7fff2218197423 */ /* 0x000fe20000000019 */
[----:B------:R-:W-:-:S03]  /*0730*/  FSETP.GEU.AND P2, PT, R16, 1.175494350822287508e-38, PT ;  /* 0x008000001000780b */ /* 0x000fc60003f4e000 */
[----:B------:R-:W-:-:S04]  /*0740*/  FFMA R25, R24, R25, 0.33333182334899902344 ;  /* 0x3eaaaa7818197423 */ /* 0x000fc80000000019 */
[----:B------:R-:W-:Y:S01]  /*0750*/  FFMA R25, R24, R25, -0.5 ;  /* 0xbf00000018197423 */ /* 0x000fe20000000019 */
[----:B------:R-:W-:-:S03]  /*0760*/  ISETP.GT.U32.AND P0, PT, R18, 0x7f7fffff, PT ;  /* 0x7f7fffff1200780c */ /* 0x000fc60003f04070 */
[----:B------:R-:W-:Y:S02]  /*0770*/  FMUL R25, R24, R25 ;  /* 0x0000001918197220 */ /* 0x000fe40000400000 */
[----:B------:R-:W-:Y:S02]  /*0780*/  @!P2 FMUL R16, R16, 8388608 ;  /* 0x4b0000001010a820 */ /* 0x000fe40000400000 */
[----:B------:R-:W-:Y:S01]  /*0790*/  FFMA R28, R24, R25, R24 ;  /* 0x00000019181c7223 */ /* 0x000fe20000000018 */
[----:B------:R-:W-:Y:S02]  /*07a0*/  I2FP.F32.S32 R24, R15 ;  /* 0x0000000f00187245 */ /* 0x000fe40000201400 */
[----:B------:R-:W-:Y:S02]  /*07b0*/  FSEL R15, RZ, -23, P1 ;  /* 0xc1b80000ff0f7808 */ /* 0x000fe40000800000 */
[----:B------:R-:W-:-:S03]  /*07c0*/  IADD3 R25, PT, PT, R16, -0x3f2aaaab, RZ ;  /* 0xc0d5555510197810 */ /* 0x000fc60007ffe0ff */
[----:B------:R-:W-:Y:S01]  /*07d0*/  FFMA R15, R24, 1.1920928955078125e-07, R15 ;  /* 0x34000000180f7823 */ /* 0x000fe2000000000f */
[----:B------:R-:W-:-:S03]  /*07e0*/  LOP3.LUT R25, R25, 0xff800000, RZ, 0xc0, !PT ;  /* 0xff80000019197812 */ /* 0x000fc600078ec0ff */
[----:B------:R-:W-:Y:S01]  /*07f0*/  FFMA R15, R15, 0.69314718246459960938, R28 ;  /* 0x3f3172180f0f7823 */ /* 0x000fe2000000001c */
[C---:B------:R-:W-:Y:S01]  /*0800*/  @P0 FFMA R15, R18.reuse, R11, +INF ;  /* 0x7f800000120f0423 */ /* 0x040fe2000000000b */
[----:B------:R-:W-:Y:S02]  /*0810*/  FSETP.NEU.AND P0, PT, R18, RZ, PT ;  /* 0x000000ff1200720b */ /* 0x000fe40003f0d000 */
[----:B------:R-:W-:Y:S02]  /*0820*/  IADD3 R18, PT, PT, R16, -R25, RZ ;  /* 0x8000001910127210 */ /* 0x000fe40007ffe0ff */
[----:B------:R-:W-:-:S03]  /*0830*/  FSEL R15, R15, -INF , P0 ;  /* 0xff8000000f0f7808 */ /* 0x000fc60000000000 */
[----:B------:R-:W-:Y:S02]  /*0840*/  FADD R18, R18, -1 ;  /* 0xbf80000012127421 */ /* 0x000fe40000000000 */
[----:B------:R-:W-:Y:S02]  /*0850*/  FFMA R26, -R17, R15, R26 ;  /* 0x0000000f111a7223 */ /* 0x000fe4000000011a */
[----:B------:R-:W-:-:S04]  /*0860*/  FFMA R15, R18, -R9, 0.14084610342979431152 ;  /* 0x3e1039f6120f7423 */ /* 0x000fc80000000809 */
[----:B------:R-:W-:Y:S01]  /*0870*/  FFMA R15, R18, R15, -0.12148627638816833496 ;  /* 0xbdf8cdcc120f7423 */ /* 0x000fe2000000000f */
[----:B------:R-:W-:-:S03]  /*0880*/  FSETP.GEU.AND P0, PT, R14, 1.175494350822287508e-38, PT ;  /* 0x008000000e00780b */ /* 0x000fc60003f0e000 */
[----:B------:R-:W-:-:S04]  /*0890*/  FFMA R15, R18, R15, 0.13980610668659210205 ;  /* 0x3e0f2955120f7423 */ /* 0x000fc8000000000f */
[----:B------:R-:W-:-:S04]  /*08a0*/  FFMA R15, R18, R15, -0.16684235632419586182 ;  /* 0xbe2ad8b9120f7423 */ /* 0x000fc8000000000f */
[----:B------:R-:W-:-:S04]  /*08b0*/  FFMA R15, R18, R15, 0.20012299716472625732 ;  /* 0x3e4ced0b120f7423 */ /* 0x000fc8000000000f */
[----:B------:R-:W-:Y:S01]  /*08c0*/  FFMA R15, R18, R15, -0.24999669194221496582 ;  /* 0xbe7fff22120f7423 */ /* 0x000fe2000000000f */
[----:B------:R-:W-:-:S03]  /*08d0*/  @!P0 FMUL R14, R14, 8388608 ;  /* 0x4b0000000e0e8820 */ /* 0x000fc60000400000 */
[----:B------:R-:W-:Y:S02]  /*08e0*/  FFMA R15, R18, R15, 0.33333182334899902344 ;  /* 0x3eaaaa78120f7423 */ /* 0x000fe4000000000f */
[----:B------:R-:W-:Y:S02]  /*08f0*/  IADD3 R24, PT, PT, R14, -0x3f2aaaab, RZ ;  /* 0xc0d555550e187810 */ /* 0x000fe40007ffe0ff */
[----:B------:R-:W-:-:S04]  /*0900*/  FFMA R15, R18, R15, -0.5 ;  /* 0xbf000000120f7423 */ /* 0x000fc8000000000f */
[----:B------:R-:W-:Y:S01]  /*0910*/  FMUL R17, R18, R15 ;  /* 0x0000000f12117220 */ /* 0x000fe20000400000 */
[----:B------:R-:W-:-:S03]  /*0920*/  LOP3.LUT R15, R24, 0xff800000, RZ, 0xc0, !PT ;  /* 0xff800000180f7812 */ /* 0x000fc600078ec0ff */
[----:B------:R-:W-:Y:S01]  /*0930*/  FFMA R17, R18, R17, R18 ;  /* 0x0000001112117223 */ /* 0x000fe20000000012 */
[----:B------:R-:W-:Y:S02]  /*0940*/  IADD3 R18, PT, PT, R14, -R15, RZ ;  /* 0x8000000f0e127210 */ /* 0x000fe40007ffe0ff */
[----:B------:R-:W-:Y:S02]  /*0950*/  I2FP.F32.S32 R25, R25 ;  /* 0x0000001900197245 */ /* 0x000fe40000201400 */
[----:B------:R-:W-:Y:S01]  /*0960*/  FSEL R24, RZ, -23, P2 ;  /* 0xc1b80000ff187808 */ /* 0x000fe20001000000 */
[----:B------:R-:W-:-:S04]  /*0970*/  FADD R18, R18, -1 ;  /* 0xbf80000012127421 */ /* 0x000fc80000000000 */
[----:B------:R-:W-:Y:S01]  /*0980*/  FFMA R24, R25, 1.1920928955078125e-07, R24 ;  /* 0x3400000019187823 */ /* 0x000fe20000000018 */
[----:B------:R-:W-:Y:S01]  /*0990*/  FFMA R25, R18, -R9, 0.14084610342979431152 ;  /* 0x3e1039f612197423 */ /* 0x000fe20000000809 */
[----:B------:R-:W-:-:S03]  /*09a0*/  ISETP.GT.U32.AND P2, PT, R16, 0x7f7fffff, PT ;  /* 0x7f7fffff1000780c */ /* 0x000fc60003f44070 */
[----:B------:R-:W-:Y:S01]  /*09b0*/  FFMA R25, R18, R25, -0.12148627638816833496 ;  /* 0xbdf8cdcc12197423 */ /* 0x000fe20000000019 */
[----:B------:R-:W-:-:S03]  /*09c0*/  FSETP.GEU.AND P1, PT, R10, 1.175494350822287508e-38, PT ;  /* 0x008000000a00780b */ /* 0x000fc60003f2e000 */
[----:B------:R-:W-:-:S04]  /*09d0*/  FFMA R25, R18, R25, 0.13980610668659210205 ;  /* 0x3e0f295512197423 */ /* 0x000fc80000000019 */
[----:B------:R-:W-:Y:S01]  /*09e0*/  FFMA R25, R18, R25, -0.16684235632419586182 ;  /* 0xbe2ad8b912197423 */ /* 0x000fe20000000019 */
[----:B------:R-:W-:Y:S01]  /*09f0*/  FFMA R17, R24, 0.69314718246459960938, R17 ;  /* 0x3f31721818117823 */ /* 0x000fe20000000011 */
[----:B------:R-:W-:Y:S02]  /*0a00*/  @P2 FFMA R17, R16, R11, +INF ;  /* 0x7f80000010112423 */ /* 0x000fe4000000000b */
[----:B------:R-:W-:Y:S01]  /*0a10*/  FFMA R25, R18, R25, 0.20012299716472625732 ;  /* 0x3e4ced0b12197423 */ /* 0x000fe20000000019 */
[----:B------:R-:W-:-:S03]  /*0a20*/  FSETP.GEU.AND P2, PT, R12, 1.175494350822287508e-38, PT ;  /* 0x008000000c00780b */ /* 0x000fc60003f4e000 */
[----:B------:R-:W-:Y:S01]  /*0a30*/  FFMA R25, R18, R25, -0.24999669194221496582 ;  /* 0xbe7fff2212197423 */ /* 0x000fe20000000019 */
[----:B------:R-:W-:Y:S01]  /*0a40*/  FSETP.NEU.AND P3, PT, R16, RZ, PT ;  /* 0x000000ff1000720b */ /* 0x000fe20003f6d000 */
[----:B------:R-:W-:Y:S02]  /*0a50*/  @!P1 FMUL R10, R10, 8388608 ;  /* 0x4b0000000a0a9820 */ /* 0x000fe40000400000 */
[----:B------:R-:W-:Y:S01]  /*0a60*/  FFMA R25, R18, R25, 0.33333182334899902344 ;  /* 0x3eaaaa7812197423 */ /* 0x000fe20000000019 */
[----:B------:R-:W-:Y:S02]  /*0a70*/  FSEL R17, R17, -INF , P3 ;  /* 0xff80000011117808 */ /* 0x000fe40001800000 */
[----:B------:R-:W-:Y:S01]  /*0a80*/  IADD3 R16, PT, PT, R10, -0x3f2aaaab, RZ ;  /* 0xc0d555550a107810 */ /* 0x000fe20007ffe0ff */
[----:B------:R-:W-:Y:S02]  /*0a90*/  FFMA R25, R18, R25, -0.5 ;  /* 0xbf00000012197423 */ /* 0x000fe40000000019 */
[----:B------:R-:W-:-:S02]  /*0aa0*/  @!P2 FMUL R12, R12, 8388608 ;  /* 0x4b0000000c0ca820 */ /* 0x000fc40000400000 */
[----:B------:R-:W-:Y:S01]  /*0ab0*/  FMUL R25, R18, R25 ;  /* 0x0000001912197220 */ /* 0x000fe20000400000 */
[----:B--2---:R-:W-:Y:S01]  /*0ac0*/  FFMA R26, -R13, R17, R26 ;  /* 0x000000110d1a7223 */ /* 0x004fe2000000011a */
[----:B------:R-:W-:Y:S02]  /*0ad0*/  LOP3.LUT R17, R16, 0xff800000, RZ, 0xc0, !PT ;  /* 0xff80000010117812 */ /* 0x000fe400078ec0ff */
[----:B------:R-:W-:Y:S01]  /*0ae0*/  FFMA R18, R18, R25, R18 ;  /* 0x0000001912127223 */ /* 0x000fe20000000012 */
[----:B------:R-:W-:Y:S02]  /*0af0*/  FSEL R13, RZ, -23, P0 ;  /* 0xc1b80000ff0d7808 */ /* 0x000fe40000000000 */
[----:B------:R-:W-:Y:S02]  /*0b00*/  I2FP.F32.S32 R16, R15 ;  /* 0x0000000f00107245 */ /* 0x000fe40000201400 */
[----:B------:R-:W-:Y:S02]  /*0b10*/  IADD3 R24, PT, PT, R10, -R17, RZ ;  /* 0x800000110a187210 */ /* 0x000fe40007ffe0ff */
[----:B------:R-:W-:-:S02]  /*0b20*/  ISETP.GT.U32.AND P0, PT, R14, 0x7f7fffff, PT ;  /* 0x7f7fffff0e00780c */ /* 0x000fc40003f04070 */
[----:B------:R-:W-:Y:S01]  /*0b30*/  IADD3 R25, PT, PT, R12, -0x3f2aaaab, RZ ;  /* 0xc0d555550c197810 */ /* 0x000fe20007ffe0ff */
[----:B------:R-:W-:Y:S01]  /*0b40*/  FFMA R15, R16, 1.1920928955078125e-07, R13 ;  /* 0x34000000100f7823 */ /* 0x000fe2000000000d */
[----:B------:R-:W-:Y:S02]  /*0b50*/  FADD R16, R24, -1 ;  /* 0xbf80000018107421 */ /* 0x000fe40000000000 */
[----:B------:R-:W-:Y:S01]  /*0b60*/  LOP3.LUT R13, R25, 0xff800000, RZ, 0xc0, !PT ;  /* 0xff800000190d7812 */ /* 0x000fe200078ec0ff */
[----:B------:R-:W-:Y:S01]  /*0b70*/  FFMA R18, R15, 0.69314718246459960938, R18 ;  /* 0x3f3172180f127823 */ /* 0x000fe20000000012 */
[----:B------:R-:W-:Y:S02]  /*0b80*/  FFMA R15, R16, -R9, 0.14084610342979431152 ;  /* 0x3e1039f6100f7423 */ /* 0x000fe40000000809 */
[----:B------:R-:W-:Y:S02]  /*0b90*/  IADD3 R24, PT, PT, R12, -R13, RZ ;  /* 0x8000000d0c187210 */ /* 0x000fe40007ffe0ff */
[----:B------:R-:W-:Y:S01]  /*0ba0*/  FFMA R15, R16, R15, -0.12148627638816833496 ;  /* 0xbdf8cdcc100f7423 */ /* 0x000fe2000000000f */
[C---:B------:R-:W-:Y:S01]  /*0bb0*/  FSETP.NEU.AND P4, PT, R14.reuse, RZ, PT ;  /* 0x000000ff0e00720b */ /* 0x040fe20003f8d000 */
[----:B------:R-:W-:Y:S01]  /*0bc0*/  @P0 FFMA R18, R14, R11, +INF ;  /* 0x7f8000000e120423 */ /* 0x000fe2000000000b */
[----:B------:R-:W-:Y:S01]  /*0bd0*/  FADD R14, R24, -1 ;  /* 0xbf800000180e7421 */ /* 0x000fe20000000000 */
[----:B------:R-:W-:Y:S01]  /*0be0*/  FFMA R15, R16, R15, 0.13980610668659210205 ;  /* 0x3e0f2955100f7423 */ /* 0x000fe2000000000f */
[----:B---3--:R-:W-:-:S02]  /*0bf0*/  FSETP.GEU.AND P3, PT, R8, 1.175494350822287508e-38, PT ;  /* 0x008000000800780b */ /* 0x008fc40003f6e000 */
[----:B------:R-:W-:Y:S01]  /*0c00*/  FFMA R25, R14, -R9, 0.14084610342979431152 ;  /* 0x3e1039f60e197423 */ /* 0x000fe20000000809 */
[----:B------:R-:W-:-:S03]  /*0c10*/  FFMA R15, R16, R15, -0.16684235632419586182 ;  /* 0xbe2ad8b9100f7423 */ /* 0x000fc6000000000f */
[----:B------:R-:W-:Y:S01]  /*0c20*/  FFMA R25, R14, R25, -0.12148627638816833496 ;  /* 0xbdf8cdcc0e197423 */ /* 0x000fe20000000019 */
[----:B------:R-:W-:-:S03]  /*0c30*/  FFMA R15, R16, R15, 0.20012299716472625732 ;  /* 0x3e4ced0b100f7423 */ /* 0x000fc6000000000f */
[----:B------:R-:W-:Y:S01]  /*0c40*/  FFMA R27, R14, R25, 0.13980610668659210205 ;  /* 0x3e0f29550e1b7423 */ /* 0x000fe20000000019 */
[----:B------:R-:W-:Y:S01]  /*0c50*/  FSEL R18, R18, -INF , P4 ;  /* 0xff80000012127808 */ /* 0x000fe20002000000 */
[----:B------:R-:W-:Y:S01]  /*0c60*/  FFMA R25, R16, R15, -0.24999669194221496582 ;  /* 0xbe7fff2210197423 */ /* 0x000fe2000000000f */
[----:B----4-:R-:W-:Y:S01]  /*0c70*/  FSETP.GEU.AND P0, PT, R0, 1.175494350822287508e-38, PT ;  /* 0x008000000000780b */ /* 0x010fe20003f0e000 */
[----:B------:R-:W-:Y:S01]  /*0c80*/  FFMA R27, R14, R27, -0.16684235632419586182 ;  /* 0xbe2ad8b90e1b7423 */ /* 0x000fe2000000001b */
[----:B------:R-:W-:Y:S01]  /*0c90*/  @!P3 FMUL R8, R8, 8388608 ;  /* 0x4b0000000808b820 */ /* 0x000fe20000400000 */
[----:B------:R-:W-:Y:S01]  /*0ca0*/  FFMA R25, R16, R25, 0.33333182334899902344 ;  /* 0x3eaaaa7810197423 */ /* 0x000fe20000000019 */
[----:B------:R-:W-:Y:S01]  /*0cb0*/  FFMA R19, -R19, R18, R26 ;  /* 0x0000001213137223 */ /* 0x000fe2000000011a */
[----:B------:R-:W-:Y:S01]  /*0cc0*/  FFMA R27, R14, R27, 0.20012299716472625732 ;  /* 0x3e4ced0b0e1b7423 */ /* 0x000fe2000000001b */
[----:B------:R-:W-:Y:S02]  /*0cd0*/  FSEL R15, RZ, -23, P1 ;  /* 0xc1b80000ff0f7808 */ /* 0x000fe40000800000 */
[----:B------:R-:W-:Y:S01]  /*0ce0*/  I2FP.F32.S32 R18, R17 ;  /* 0x0000001100127245 */ /* 0x000fe20000201400 */
[----:B------:R-:W-:Y:S01]  /*0cf0*/  FFMA R25, R16, R25, -0.5 ;  /* 0xbf00000010197423 */ /* 0x000fe20000000019 */
[----:B------:R-:W-:Y:S01]  /*0d00*/  IADD3 R17, PT, PT, R8, -0x3f2aaaab, RZ ;  /* 0xc0d5555508117810 */ /* 0x000fe20007ffe0ff */
[----:B------:R-:W-:-:S02]  /*0d10*/  FFMA R27, R14, R27, -0.24999669194221496582 ;  /* 0xbe7fff220e1b7423 */ /* 0x000fc4000000001b */
[----:B------:R-:W-:Y:S01]  /*0d20*/  FFMA R18, R18, 1.1920928955078125e-07, R15 ;  /* 0x3400000012127823 */ /* 0x000fe2000000000f */
[----:B------:R-:W-:Y:S01]  /*0d30*/  FMUL R25, R16, R25 ;  /* 0x0000001910197220 */ /* 0x000fe20000400000 */
[----:B------:R-:W-:Y:S01]  /*0d40*/  LOP3.LUT R15, R17, 0xff800000, RZ, 0xc0, !PT ;  /* 0xff800000110f7812 */ /* 0x000fe200078ec0ff */
[----:B------:R-:W-:Y:S01]  /*0d50*/  FFMA R27, R14, R27, 0.33333182334899902344 ;  /* 0x3eaaaa780e1b7423 */ /* 0x000fe2000000001b */
[----:B------:R-:W-:Y:S01]  /*0d60*/  @!P0 FMUL R0, R0, 8388608 ;  /* 0x4b00000000008820 */ /* 0x000fe20000400000 */
[----:B------:R-:W-:Y:S01]  /*0d70*/  FFMA R25, R16, R25, R16 ;  /* 0x0000001910197223 */ /* 0x000fe20000000010 */
[----:B------:R-:W-:Y:S01]  /*0d80*/  IADD3 R17, PT, PT, R8, -R15, RZ ;  /* 0x8000000f08117210 */ /* 0x000fe20007ffe0ff */
[----:B------:R-:W-:Y:S02]  /*0d90*/  FFMA R27, R14, R27, -0.5 ;  /* 0xbf0000000e1b7423 */ /* 0x000fe4000000001b */
[----:B------:R-:W-:Y:S01]  /*0da0*/  IADD3 R24, PT, PT, R0, -0x3f2aaaab, RZ ;  /* 0xc0d5555500187810 */ /* 0x000fe20007ffe0ff */
[----:B------:R-:W-:Y:S01]  /*0db0*/  FFMA R16, R18, 0.69314718246459960938, R25 ;  /* 0x3f31721812107823 */ /* 0x000fe20000000019 */
[----:B------:R-:W-:Y:S01]  /*0dc0*/  FMUL R27, R14, R27 ;  /* 0x0000001b0e1b7220 */ /* 0x000fe20000400000 */
[----:B------:R-:W-:Y:S01]  /*0dd0*/  FADD R18, R17, -1 ;  /* 0xbf80000011127421 */ /* 0x000fe20000000000 */
[----:B------:R-:W-:-:S02]  /*0de0*/  LOP3.LUT R17, R24, 0xff800000, RZ, 0xc0, !PT ;  /* 0xff80000018117812 */ /* 0x000fc400078ec0ff */
[----:B------:R-:W-:Y:S02]  /*0df0*/  FFMA R24, R14, R27, R14 ;  /* 0x0000001b0e187223 */ /* 0x000fe4000000000e */
[----:B------:R-:W-:Y:S01]  /*0e00*/  IADD3 R14, PT, PT, R0, -R17, RZ ;  /* 0x80000011000e7210 */ /* 0x000fe20007ffe0ff */
[----:B------:R-:W-:-:S04]  /*0e10*/  FFMA R25, R18, -R9, 0.14084610342979431152 ;  /* 0x3e1039f612197423 */ /* 0x000fc80000000809 */
[----:B------:R-:W-:Y:S01]  /*0e20*/  FADD R14, R14, -1 ;  /* 0xbf8000000e0e7421 */ /* 0x000fe20000000000 */
[----:B------:R-:W-:-:S03]  /*0e30*/  FFMA R25, R18, R25, -0.12148627638816833496 ;  /* 0xbdf8cdcc12197423 */ /* 0x000fc60000000019 */
[----:B------:R-:W-:Y:S01]  /*0e40*/  FFMA R9, R14, -R9, 0.14084610342979431152 ;  /* 0x3e1039f60e097423 */ /* 0x000fe20000000809 */
[----:B------:R-:W-:-:S03]  /*0e50*/  FFMA R25, R18, R25, 0.13980610668659210205 ;  /* 0x3e0f295512197423 */ /* 0x000fc60000000019 */
[----:B------:R-:W-:Y:S01]  /*0e60*/  FFMA R9, R14, R9, -0.12148627638816833496 ;  /* 0xbdf8cdcc0e097423 */ /* 0x000fe20000000009 */
[----:B------:R-:W-:Y:S01]  /*0e70*/  ISETP.GT.U32.AND P4, PT, R10, 0x7f7fffff, PT ;  /* 0x7f7fffff0a00780c */ /* 0x000fe20003f84070 */
[----:B------:R-:W-:Y:S02]  /*0e80*/  FFMA R25, R18, R25, -0.16684235632419586182 ;  /* 0xbe2ad8b912197423 */ /* 0x000fe40000000019 */
[----:B------:R-:W-:Y:S02]  /*0e90*/  FFMA R9, R14, R9, 0.13980610668659210205 ;  /* 0x3e0f29550e097423 */ /* 0x000fe40000000009 */
[----:B------:R-:W-:Y:S02]  /*0ea0*/  FFMA R25, R18, R25, 0.20012299716472625732 ;  /* 0x3e4ced0b12197423 */ /* 0x000fe40000000019 */
[----:B------:R-:W-:Y:S02]  /*0eb0*/  FFMA R27, R14, R9, -0.16684235632419586182 ;  /* 0xbe2ad8b90e1b7423 */ /* 0x000fe40000000009 */
[----:B------:R-:W-:-:S02]  /*0ec0*/  FFMA R25, R18, R25, -0.24999669194221496582 ;  /* 0xbe7fff2212197423 */ /* 0x000fc40000000019 */
[----:B------:R-:W-:Y:S01]  /*0ed0*/  FFMA R27, R14, R27, 0.20012299716472625732 ;  /* 0x3e4ced0b0e1b7423 */ /* 0x000fe2000000001b */
[----:B------:R-:W-:Y:S01]  /*0ee0*/  FSEL R26, RZ, -23, P2 ;  /* 0xc1b80000ff1a7808 */ /* 0x000fe20001000000 */
[C---:B------:R-:W-:Y:S01]  /*0ef0*/  @P4 FFMA R16, R10.reuse, R11, +INF ;  /* 0x7f8000000a104423 */ /* 0x040fe2000000000b */
[----:B------:R-:W-:Y:S01]  /*0f00*/  FSETP.NEU.AND P1, PT, R10, RZ, PT ;  /* 0x000000ff0a00720b */ /* 0x000fe20003f2d000 */
[----:B------:R-:W-:Y:S01]  /*0f10*/  FFMA R25, R18, R25, 0.33333182334899902344 ;  /* 0x3eaaaa7812197423 */ /* 0x000fe20000000019 */
[----:B------:R-:W-:Y:S01]  /*0f20*/  ISETP.GT.U32.AND P2, PT, R12, 0x7f7fffff, PT ;  /* 0x7f7fffff0c00780c */ /* 0x000fe20003f44070 */
[----:B------:R-:W-:Y:S01]  /*0f30*/  FFMA R27, R14, R27, -0.24999669194221496582 ;  /* 0xbe7fff220e1b7423 */ /* 0x000fe2000000001b */
[----:B------:R-:W-:Y:S02]  /*0f40*/  FSEL R9, RZ, -23, P3 ;  /* 0xc1b80000ff097808 */ /* 0x000fe40001800000 */
[----:B------:R-:W-:Y:S01]  /*0f50*/  I2FP.F32.S32 R10, R15 ;  /* 0x0000000f000a7245 */ /* 0x000fe20000201400 */
[----:B------:R-:W-:Y:S01]  /*0f60*/  FFMA R25, R18, R25, -0.5 ;  /* 0xbf00000012197423 */ /* 0x000fe20000000019 */
[----:B------:R-:W-:Y:S01]  /*0f70*/  I2FP.F32.S32 R13, R13 ;  /* 0x0000000d000d7245 */ /* 0x000fe20000201400 */
[----:B------:R-:W-:Y:S01]  /*0f80*/  FFMA R27, R14, R27, 0.33333182334899902344 ;  /* 0x3eaaaa780e1b7423 */ /* 0x000fe2000000001b */
[----:B------:R-:W-:Y:S01]  /*0f90*/  ISETP.GT.U32.AND P3, PT, R8, 0x7f7fffff, PT ;  /* 0x7f7fffff0800780c */ /* 0x000fe20003f64070 */
[----:B------:R-:W-:Y:S01]  /*0fa0*/  FFMA R9, R10, 1.1920928955078125e-07, R9 ;  /* 0x340000000a097823 */ /* 0x000fe20000000009 */
[----:B------:R-:W-:Y:S01]  /*0fb0*/  FSEL R10, RZ, -23, P0 ;  /* 0xc1b80000ff0a7808 */ /* 0x000fe20000000000 */
[----:B------:R-:W-:Y:S01]  /*0fc0*/  FFMA R13, R13, 1.1920928955078125e-07, R26 ;  /* 0x340000000d0d7823 */ /* 0x000fe2000000001a */
[----:B------:R-:W-:Y:S01]  /*0fd0*/  FMUL R25, R18, R25 ;  /* 0x0000001912197220 */ /* 0x000fe20000400000 */
[----:B------:R-:W-:Y:S01]  /*0fe0*/  FFMA R27, R14, R27, -0.5 ;  /* 0xbf0000000e1b7423 */ /* 0x000fe2000000001b */
[----:B------:R-:W-:Y:S01]  /*0ff0*/  ISETP.GT.U32.AND P0, PT, R0, 0x7f7fffff, PT ;  /* 0x7f7fffff0000780c */ /* 0x000fe20003f04070 */
[----:B------:R-:W-:Y:S01]  /*1000*/  FFMA R24, R13, 0.69314718246459960938, R24 ;  /* 0x3f3172180d187823 */ /* 0x000fe20000000018 */
[----:B------:R-:W-:Y:S01]  /*1010*/  I2FP.F32.S32 R17, R17 ;  /* 0x0000001100117245 */ /* 0x000fe20000201400 */
[----:B------:R-:W-:Y:S01]  /*1020*/  FFMA R18, R18, R25, R18 ;  /* 0x0000001912127223 */ /* 0x000fe20000000012 */
[----:B------:R-:W-:Y:S01]  /*1030*/  FMUL R27, R14, R27 ;  /* 0x0000001b0e1b7220 */ /* 0x000fe20000400000 */
[C---:B------:R-:W-:Y:S01]  /*1040*/  @P2 FFMA R24, R12.reuse, R11, +INF ;  /* 0x7f8000000c182423 */ /* 0x040fe2000000000b */
[----:B------:R-:W-:-:S02]  /*1050*/  FSETP.NEU.AND P4, PT, R12, RZ, PT ;  /* 0x000000ff0c00720b */ /* 0x000fc40003f8d000 */
[----:B------:R-:W-:Y:S01]  /*1060*/  FSEL R16, R16, -INF , P1 ;  /* 0xff80000010107808 */ /* 0x000fe20000800000 */
[----:B------:R-:W-:Y:S01]  /*1070*/  FFMA R9, R9, 0.69314718246459960938, R18 ;  /* 0x3f31721809097823 */ /* 0x000fe20000000012 */
[----:B------:R-:W-:Y:S01]  /*1080*/  FFMA R10, R17, 1.1920928955078125e-07, R10 ;  /* 0x34000000110a7823 */ /* 0x000fe2000000000a */
[----:B------:R-:W-:Y:S01]  /*1090*/  FFMA R27, R14, R27, R14 ;  /* 0x0000001b0e1b7223 */ /* 0x000fe2000000000e */
[CC--:B------:R-:W-:Y:S01]  /*10a0*/  @P3 FFMA R9, R8.reuse, R11.reuse, +INF ;  /* 0x7f80000008093423 */ /* 0x0c0fe2000000000b */
[----:B------:R-:W-:Y:S01]  /*10b0*/  FSETP.NEU.AND P1, PT, R8, RZ, PT ;  /* 0x000000ff0800720b */ /* 0x000fe20003f2d000 */
[----:B-----5:R-:W-:Y:S01]  /*10c0*/  FFMA R16, -R22, R16, R19 ;  /* 0x0000001016107223 */ /* 0x020fe20000000113 */
[----:B------:R-:W-:Y:S01]  /*10d0*/  FSEL R24, R24, -INF , P4 ;  /* 0xff80000018187808 */ /* 0x000fe20002000000 */
[----:B------:R-:W-:Y:S01]  /*10e0*/  FFMA R10, R10, 0.69314718246459960938, R27 ;  /* 0x3f3172180a0a7823 */ /* 0x000fe2000000001b */
[C---:B------:R-:W-:Y:S01]  /*10f0*/  @P0 FFMA R10, R0.reuse, R11, +INF ;  /* 0x7f800000000a0423 */ /* 0x040fe2000000000b */
[----:B------:R-:W-:-:S02]  /*1100*/  FSETP.NEU.AND P2, PT, R0, RZ, PT ;  /* 0x000000ff0000720b */ /* 0x000fc40003f4d000 */
[----:B------:R-:W-:Y:S01]  /*1110*/  FSEL R9, R9, -INF , P1 ;  /* 0xff80000009097808 */ /* 0x000fe20000800000 */
[----:B------:R-:W-:Y:S01]  /*1120*/  FFMA R16, -R21, R24, R16 ;  /* 0x0000001815107223 */ /* 0x000fe20000000110 */
[----:B------:R-:W-:-:S03]  /*1130*/  FSEL R10, R10, -INF , P2 ;  /* 0xff8000000a0a7808 */ /* 0x000fc60001000000 */
[----:B------:R-:W-:-:S04]  /*1140*/  FFMA R9, -R23, R9, R16 ;  /* 0x0000000917097223 */ /* 0x000fc80000000110 */
[----:B------:R-:W-:Y:S02]  /*1150*/  FFMA R13, -R20, R10, R9 ;  /* 0x0000000a140d7223 */ /* 0x000fe40000000109 */
[----:B------:R-:W0:Y:S03]  /*1160*/  LDC.64 R8, c[0x0][0x390] ;  /* 0x0000e400ff087b82 */ /* 0x000e260000000a00 */
[----:B------:R0:W-:Y:S04]  /*1170*/  STG.E desc[UR4][R6.64], R13 ;  /* 0x0000000d06007986 */ /* 0x0001e8000c101904 */
[----:B------:R-:W2:Y:S01]  /*1180*/  LDG.E R0, desc[UR4][R2.64+0x4] ;  /* 0x0000040402007981 */ /* 0x000ea2000c1e1900 */
[----:B------:R-:W1:Y:S03]  /*1190*/  LDC.64 R10, c[0x0][0x398] ;  /* 0x0000e600ff0a7b82 */ /* 0x000e660000000a00 */
[----:B------:R-:W2:Y:S04]  /*11a0*/  LDG.E R15, desc[UR4][R2.64] ;  /* 0x00000004020f7981 */ /* 0x000ea8000c1e1900 */
[----:B------:R-:W3:Y:S04]  /*11b0*/  LDG.E R12, desc[UR4][R4.64+0x4] ;  /* 0x00000404040c7981 */ /* 0x000ee8000c1e1900 */
[----:B------:R-:W3:Y:S04]  /*11c0*/  LDG.E R17, desc[UR4][R4.64] ;  /* 0x0000000404117981 */ /* 0x000ee8000c1e1900 */
[----:B------:R-:W4:Y:S01]  /*11d0*/  LDG.E R14, desc[UR4][R4.64+0x8] ;  /* 0x00000804040e7981 */ /* 0x000f22000c1e1900 */
[----:B--2---:R-:W-:-:S03]  /*11e0*/  FSETP.GT.AND P0, PT, R0, R15, PT ;  /* 0x0000000f0000720b */ /* 0x004fc60003f04000 */
[----:B------:R-:W2:Y:S01]  /*11f0*/  LDG.E R0, desc[UR4][R2.64+0x8] ;  /* 0x0000080402007981 */ /* 0x000ea2000c1e1900 */
[----:B------:R-:W-:Y:S02]  /*1200*/  SEL R15, RZ, 0x1, !P0 ;  /* 0x00000001ff0f7807 */ /* 0x000fe40004000000 */
[----:B---3--:R-:W-:-:S03]  /*1210*/  FSETP.GT.AND P1, PT, R12, R17, PT ;  /* 0x000000110c00720b */ /* 0x008fc60003f24000 */
[----:B0-----:R-:W-:Y:S01]  /*1220*/  IMAD.WIDE.U32 R6, R15, 0x4, R8 ;  /* 0x000000040f067825 */ /* 0x001fe200078e0008 */
[----:B------:R-:W-:-:S05]  /*1230*/  SEL R17, RZ, 0x1, !P1 ;  /* 0x00000001ff117807 */ /* 0x000fca0004800000 */
[----:B------:R-:W2:Y:S01]  /*1240*/  LDG.E R7, desc[UR4][R6.64] ;  /* 0x0000000406077981 */ /* 0x000ea2000c1e1900 */
[----:B-1----:R-:W-:-:S06]  /*1250*/  IMAD.WIDE.U32 R12, R17, 0x4, R10 ;  /* 0x00000004110c7825 */ /* 0x002fcc00078e000a */
[----:B------:R-:W4:Y:S04]  /*1260*/  LDG.E R13, desc[UR4][R12.64] ;  /* 0x000000040c0d7981 */ /* 0x000f28000c1e1900 */
[----:B------:R-:W3:Y:S01]  /*1270*/  LDG.E R6, desc[UR4][R4.64+0xc] ;  /* 0x00000c0404067981 */ /* 0x000ee2000c1e1900 */
[----:B--2---:R-:W-:-:S03]  /*1280*/  FSETP.GT.AND P0, PT, R0, R7, PT ;  /* 0x000000070000720b */ /* 0x004fc60003f04000 */
[----:B------:R-:W2:Y:S01]  /*1290*/  LDG.E R0, desc[UR4][R2.64+0xc] ;  /* 0x00000c0402007981 */ /* 0x000ea2000c1e1900 */
[----:B------:R-:W-:Y:S02]  /*12a0*/  SEL R19, R15, 0x2, !P0 ;  /* 0x000000020f137807 */ /* 0x000fe40004000000 */
[----:B----4-:R-:W-:-:S03]  /*12b0*/  FSETP.GT.AND P1, PT, R14, R13, PT ;  /* 0x0000000d0e00720b */ /* 0x010fc60003f24000 */
[----:B------:R-:W-:Y:S01]  /*12c0*/  IMAD.WIDE.U32 R14, R19, 0x4, R8 ;  /* 0x00000004130e7825 */ /* 0x000fe200078e0008 */
[----:B------:R-:W-:-:S05]  /*12d0*/  SEL R21, R17, 0x2, !P1 ;  /* 0x0000000211157807 */ /* 0x000fca0004800000 */
[----:B------:R-:W2:Y:S01]  /*12e0*/  LDG.E R15, desc[UR4][R14.64] ;  /* 0x000000040e0f7981 */ /* 0x000ea2000c1e1900 */
[----:B------:R-:W-:-:S06]  /*12f0*/  IMAD.WIDE.U32 R16, R21, 0x4, R10 ;  /* 0x0000000415107825 */ /* 0x000fcc00078e000a */
[----:B------:R-:W3:Y:S04]  /*1300*/  LDG.E R17, desc[UR4][R16.64] ;  /* 0x0000000410117981 */ /* 0x000ee8000c1e1900 */
[----:B------:R-:W4:Y:S01]  /*1310*/  LDG.E R14, desc[UR4][R4.64+0x10] ;  /* 0x00001004040e7981 */ /* 0x000f22000c1e1900 */
[----:B--2---:R-:W-:-:S03]  /*1320*/  FSETP.GT.AND P0, PT, R0, R15, PT ;  /* 0x0000000f0000720b */ /* 0x004fc60003f04000 */
[----:B------:R-:W2:Y:S01]  /*1330*/  LDG.E R0, desc[UR4][R2.64+0x10] ;  /* 0x0000100402007981 */ /* 0x000ea2000c1e1900 */
[----:B------:R-:W-:Y:S02]  /*1340*/  SEL R19, R19, 0x3, !P0 ;  /* 0x0000000313137807 */ /* 0x000fe40004000000 */
[----:B---3--:R-:W-:-:S03]  /*1350*/  FSETP.GT.AND P1, PT, R6, R17, PT ;  /* 0x000000110600720b */ /* 0x008fc60003f24000 */
[----:B------:R-:W-:Y:S01]  /*1360*/  IMAD.WIDE.U32 R6, R19, 0x4, R8 ;  /* 0x0000000413067825 */ /* 0x000fe200078e0008 */
[----:B------:R-:W-:-:S05]  /*1370*/  SEL R21, R21, 0x3, !P1 ;  /* 0x0000000315157807 */ /* 0x000fca0004800000 */
[----:B------:R-:W2:Y:S01]  /*1380*/  LDG.E R7, desc[UR4][R6.64] ;  /* 0x0000000406077981 */ /* 0x000ea2000c1e1900 */
[----:B------:R-:W-:-:S06]  /*1390*/  IMAD.WIDE.U32 R12, R21, 0x4, R10 ;  /* 0x00000004150c7825 */ /* 0x000fcc00078e000a */
        /* <DEDUP_REMOVED lines=30> */
[----:B------:R-:W3:Y:S01]  /*1580*/  LDG.E R17, desc[UR4][R16.64] ;  /* 0x0000000410117981 */ /* 0x000ee2000c1e1900 */
[----:B--2---:R-:W-:-:S03]  /*1590*/  FSETP.GT.AND P0, PT, R0, R15, PT ;  /* 0x0000000f0000720b */ /* 0x004fc60003f04000 */
[----:B------:R-:W2:Y:S01]  /*15a0*/  LDG.E R0, desc[UR4][R2.64+0x20] ;  /* 0x0000200402007981 */ /* 0x000ea2000c1e1900 */
[----:B------:R-:W-:Y:S02]  /*15b0*/  SEL R7, R19, 0x7, !P0 ;  /* 0x0000000713077807 */ /* 0x000fe40004000000 */
[----:B---3--:R-:W-:-:S03]  /*15c0*/  FSETP.GT.AND P1, PT, R6, R17, PT ;  /* 0x000000110600720b */ /* 0x008fc60003f24000 */
[----:B------:R-:W-:Y:S01]  /*15d0*/  IMAD.WIDE.U32 R12, R7, 0x4, R8 ;  /* 0x00000004070c7825 */ /* 0x000fe200078e0008 */
[----:B------:R-:W3:Y:S01]  /*15e0*/  LDG.E R6, desc[UR4][R4.64+0x20] ;  /* 0x0000200404067981 */ /* 0x000ee2000c1e1900 */
[----:B------:R-:W-:-:S03]  /*15f0*/  SEL R21, R21, 0x7, !P1 ;  /* 0x0000000715157807 */ /* 0x000fc60004800000 */
[----:B------:R-:W4:Y:S02]  /*1600*/  LDG.E R2, desc[UR4][R2.64+0x24] ;  /* 0x0000240402027981 */ /* 0x000f24000c1e1900 */
[----:B------:R-:W-:Y:S02]  /*1610*/  IMAD.WIDE.U32 R18, R21, 0x4, R10 ;  /* 0x0000000415127825 */ /* 0x000fe400078e000a */
[----:B------:R-:W2:Y:S04]  /*1620*/  LDG.E R13, desc[UR4][R12.64] ;  /* 0x000000040c0d7981 */ /* 0x000ea8000c1e1900 */
[----:B------:R-:W3:Y:S01]  /*1630*/  LDG.E R19, desc[UR4][R18.64] ;  /* 0x0000000412137981 */ /* 0x000ee2000c1e1900 */
[----:B--2---:R-:W-:-:S03]  /*1640*/  FSETP.GT.AND P0, PT, R0, R13, PT ;  /* 0x0000000d0000720b */ /* 0x004fc60003f04000 */
[----:B------:R-:W2:Y:S01]  /*1650*/  LDG.E R0, desc[UR4][R4.64+0x24] ;  /* 0x0000240404007981 */ /* 0x000ea2000c1e1900 */
[----:B------:R-:W-:Y:S02]  /*1660*/  SEL R15, R7, 0x8, !P0 ;  /* 0x00000008070f7807 */ /* 0x000fe40004000000 */
[----:B---3--:R-:W-:-:S03]  /*1670*/  FSETP.GT.AND P1, PT, R6, R19, PT ;  /* 0x000000130600720b */ /* 0x008fc60003f24000 */
[----:B------:R-:W-:Y:S01]  /*1680*/  IMAD.WIDE.U32 R8, R15, 0x4, R8 ;  /* 0x000000040f087825 */ /* 0x000fe200078e0008 */
[----:B------:R-:W-:Y:S01]  /*1690*/  SEL R21, R21, 0x8, !P1 ;  /* 0x0000000815157807 */ /* 0x000fe20004800000 */
[----:B------:R-:W0:Y:S04]  /*16a0*/  LDC.64 R6, c[0x0][0x388] ;  /* 0x0000e200ff067b82 */ /* 0x000e280000000a00 */
[----:B------:R-:W-:Y:S01]  /*16b0*/  IMAD.WIDE.U32 R10, R21, 0x4, R10 ;  /* 0x00000004150a7825 */ /* 0x000fe200078e000a */
[----:B------:R-:W4:Y:S05]  /*16c0*/  LDG.E R9, desc[UR4][R8.64] ;  /* 0x0000000408097981 */ /* 0x000f2a000c1e1900 */
[----:B------:R-:W2:Y:S04]  /*16d0*/  LDG.E R11, desc[UR4][R10.64] ;  /* 0x000000040a0b7981 */ /* 0x000ea8000c1e1900 */
[----:B0-----:R-:W3:Y:S01]  /*16e0*/  LDG.E R13, desc[UR4][R6.64] ;  /* 0x00000004060d7981 */ /* 0x001ee2000c1e1900 */
[----:B----4-:R-:W-:-:S02]  /*16f0*/  FSETP.GT.AND P0, PT, R2, R9, PT ;  /* 0x000000090200720b */ /* 0x010fc40003f04000 */
[----:B--2---:R-:W-:-:S04]  /*1700*/  FSETP.GT.AND P1, PT, R0, R11, PT ;  /* 0x0000000b0000720b */ /* 0x004fc80003f24000 */
[----:B------:R-:W-:-:S04]  /*1710*/  ISETP.EQ.AND P2, PT, R21, R15, !P1 ;  /* 0x0000000f1500720c */ /* 0x000fc80004f42270 */
[----:B------:R-:W-:-:S03]  /*1720*/  SEL R0, RZ, 0xffffffff, !P2 ;  /* 0xffffffffff007807 */ /* 0x000fc60005000000 */
[----:B------:R-:W-:-:S04]  /*1730*/  @P0 SEL R0, RZ, 0xffffffff, !P1 ;  /* 0xffffffffff000807 */ /* 0x000fc80004800000 */
[----:B------:R-:W-:-:S04]  /*1740*/  LOP3.LUT R0, R0, 0x1, RZ, 0xc0, !PT ;  /* 0x0000000100007812 */ /* 0x000fc800078ec0ff */
[----:B---3--:R-:W-:-:S05]  /*1750*/  IADD3 R13, PT, PT, R0, R13, RZ ;  /* 0x0000000d000d7210 */ /* 0x008fca0007ffe0ff */
[----:B------:R-:W-:Y:S01]  /*1760*/  STG.E desc[UR4][R6.64], R13 ;  /* 0x0000000d06007986 */ /* 0x000fe2000c101904 */
[----:B------:R-:W-:Y:S05]  /*1770*/  EXIT ;  /* 0x000000000000794d */ /* 0x000fea0003800000 */
.L_x_17:
        /* <DEDUP_REMOVED lines=16> */
.L_x_28:


//--------------------- .text._Z10updateBiasPfS_  --------------------------
	.section	.text._Z10updateBiasPfS_,"ax",@progbits
	.align	128
        .global         _Z10updateBiasPfS_
        .type           _Z10updateBiasPfS_,@function
        .size           _Z10updateBiasPfS_,(.L_x_29 - _Z10updateBiasPfS_)
        .other          _Z10updateBiasPfS_,@"STO_CUDA_ENTRY STV_DEFAULT"
_Z10updateBiasPfS_:
.text._Z10updateBiasPfS_:
        /* <DEDUP_REMOVED lines=11> */
[----:B------:R-:W3:Y:S01]  /*00b0*/  LDG.E R8, desc[UR4][R6.64] ;  /* 0x0000000406087981 */ /* 0x000ee2000c1e1900 */
[----:B------:R-:W-:Y:S01]  /*00c0*/  UMOV UR6, 0x47ae147b ;  /* 0x47ae147b00067882 */ /* 0x000fe20000000000 */
[----:B------:R-:W-:Y:S01]  /*00d0*/  UMOV UR7, 0x3f847ae1 ;  /* 0x3f847ae100077882 */ /* 0x000fe20000000000 */
[----:B--2---:R-:W-:Y:S08]  /*00e0*/  F2F.F64.F32 R4, R2 ;  /* 0x0000000200047310 */ /* 0x004ff00000201800 */
[----:B---3--:R-:W0:Y:S02]  /*00f0*/  F2F.F64.F32 R8, R8 ;  /* 0x0000000800087310 */ /* 0x008e240000201800 */
[----:B0-----:R-:W-:-:S10]  /*0100*/  DFMA R4, R4, -UR6, R8 ;  /* 0x8000000604047c2b */ /* 0x001fd40008000008 */
[----:B------:R-:W0:Y:S02]  /*0110*/  F2F.F32.F64 R5, R4 ;  /* 0x0000000400057310 */ /* 0x000e240000301000 */
[----:B0-----:R-:W-:Y:S01]  /*0120*/  STG.E desc[UR4][R6.64], R5 ;  /* 0x0000000506007986 */ /* 0x001fe2000c101904 */
[----:B------:R-:W-:Y:S05]  /*0130*/  EXIT ;  /* 0x000000000000794d */ /* 0x000fea0003800000 */
.L_x_18:
        /* <DEDUP_REMOVED lines=12> */
.L_x_29:


//--------------------- .text._Z17updateHiddenLayerP19NeuralNetworkDevicePfS1_ --------------------------
	.section	.text._Z17updateHiddenLayerP19NeuralNetworkDevicePfS1_,"ax",@progbits
	.align	128
        .global         _Z17updateHiddenLayerP19NeuralNetworkDevicePfS1_
        .type           _Z17updateHiddenLayerP19NeuralNetworkDevicePfS1_,@function
        .size           _Z17updateHiddenLayerP19NeuralNetworkDevicePfS1_,(.L_x_30 - _Z17updateHiddenLayerP19NeuralNetworkDevicePfS1_)
        .other          _Z17updateHiddenLayerP19NeuralNetworkDevicePfS1_,@"STO_CUDA_ENTRY STV_DEFAULT"
_Z17updateHiddenLayerP19NeuralNetworkDevicePfS1_:
.text._Z17updateHiddenLayerP19NeuralNetworkDevicePfS1_:
[----:B------:R-:W-:Y:S08]  /*0000*/  LDC R1, c[0x0][0x37c] ;  /* 0x0000df00ff017b82 */ /* 0x000ff00000000800 */
[----:B------:R-:W0:Y:S01]  /*0010*/  LDC.64 R4, c[0x0][0x380] ;  /* 0x0000e000ff047b82 */ /* 0x000e220000000a00 */
[----:B------:R-:W0:Y:S01]  /*0020*/  LDCU.64 UR4, c[0x0][0x358] ;  /* 0x00006b00ff0477ac */ /* 0x000e220008000a00 */
[----:B------:R-:W1:Y:S01]  /*0030*/  S2R R7, SR_CTAID.X ;  /* 0x0000000000077919 */ /* 0x000e620000002500 */
[----:B------:R-:W2:Y:S05]  /*0040*/  S2R R0, SR_TID.X ;  /* 0x0000000000007919 */ /* 0x000eaa0000002100 */
[----:B------:R-:W1:Y:S08]  /*0050*/  LDC.64 R2, c[0x0][0x388] ;  /* 0x0000e200ff027b82 */ /* 0x000e700000000a00 */
[----:B------:R-:W3:Y:S01]  /*0060*/  LDC.64 R10, c[0x0][0x390] ;  /* 0x0000e400ff0a7b82 */ /* 0x000ee20000000a00 */
[----:B0-----:R-:W4:Y:S01]  /*0070*/  LDG.E.64 R8, desc[UR4][R4.64] ;  /* 0x0000000404087981 */ /* 0x001f22000c1e1b00 */
[----:B-1----:R-:W-:-:S04]  /*0080*/  IMAD.WIDE.U32 R2, R7, 0x4, R2 ;  /* 0x0000000407027825 */ /* 0x002fc800078e0002 */
[----:B--2---:R-:W-:Y:S01]  /*0090*/  IMAD R15, R7, 0x310, R0 ;  /* 0x00000310070f7824 */ /* 0x004fe200078e0200 */
[----:B------:R-:W2:Y:S01]  /*00a0*/  LDG.E R6, desc[UR4][R2.64] ;  /* 0x0000000402067981 */ /* 0x000ea2000c1e1900 */
[----:B---3--:R-:W-:-:S05]  /*00b0*/  IMAD.WIDE.U32 R10, R0, 0x4, R10 ;  /* 0x00000004000a7825 */ /* 0x008fca00078e000a */
[----:B------:R-:W3:Y:S01]  /*00c0*/  LDG.E R12, desc[UR4][R10.64] ;  /* 0x000000040a0c7981 */ /* 0x000ee2000c1e1900 */
[----:B----4-:R-:W-:-:S05]  /*00d0*/  IMAD.WIDE.U32 R14, R15, 0x4, R8 ;  /* 0x000000040f0e7825 */ /* 0x010fca00078e0008 */
[----:B------:R-:W4:Y:S01]  /*00e0*/  LDG.E R16, desc[UR4][R14.64] ;  /* 0x000000040e107981 */ /* 0x000f22000c1e1900 */
[----:B--2---:R-:W0:Y:S01]  /*00f0*/  F2F.F64.F32 R8, R6 ;  /* 0x0000000600087310 */ /* 0x004e220000201800 */
[----:B------:R-:W-:Y:S01]  /*0100*/  UMOV UR6, 0x47ae147b ;  /* 0x47ae147b00067882 */ /* 0x000fe20000000000 */
[----:B------:R-:W-:-:S06]  /*0110*/  UMOV UR7, 0x3f847ae1 ;  /* 0x3f847ae100077882 */ /* 0x000fcc0000000000 */
[----:B---3--:R-:W-:Y:S01]  /*0120*/  F2F.F64.F32 R12, R12 ;  /* 0x0000000c000c7310 */ /* 0x008fe20000201800 */
[----:B0-----:R-:W-:-:S07]  /*0130*/  DMUL R8, R8, UR6 ;  /* 0x0000000608087c28 */ /* 0x001fce0008000000 */
[----:B----4-:R-:W0:Y:S02]  /*0140*/  F2F.F64.F32 R16, R16 ;  /* 0x0000001000107310 */ /* 0x010e240000201800 */
[----:B0-----:R-:W-:-:S10]  /*0150*/  DFMA R8, -R8, R12, R16 ;  /* 0x0000000c0808722b */ /* 0x001fd40000000110 */
[----:B------:R-:W0:Y:S02]  /*0160*/  F2F.F32.F64 R9, R8 ;  /* 0x0000000800097310 */ /* 0x000e240000301000 */
[----:B0-----:R-:W-:Y:S04]  /*0170*/  STG.E desc[UR4][R14.64], R9 ;  /* 0x000000090e007986 */ /* 0x001fe8000c101904 */
[----:B------:R-:W2:Y:S04]  /*0180*/  LDG.E.64 R4, desc[UR4][R4.64+0x10] ;  /* 0x0000100404047981 */ /* 0x000ea8000c1e1b00 */
[----:B------:R-:W3:Y:S01]  /*0190*/  LDG.E R2, desc[UR4][R2.64] ;  /* 0x0000000402027981 */ /* 0x000ee2000c1e1900 */
[----:B--2---:R-:W-:-:S05]  /*01a0*/  IMAD.WIDE.U32 R10, R7, 0x4, R4 ;  /* 0x00000004070a7825 */ /* 0x004fca00078e0004 */
[----:B------:R-:W2:Y:S01]  /*01b0*/  LDG.E R12, desc[UR4][R10.64] ;  /* 0x000000040a0c7981 */ /* 0x000ea2000c1e1900 */
[----:B---3--:R-:W-:Y:S01]  /*01c0*/  F2F.F64.F32 R6, R2 ;  /* 0x0000000200067310 */ /* 0x008fe20000201800 */
[----:B------:R-:W-:-:S04]  /*01d0*/  ISETP.NE.AND P0, PT, R0, RZ, PT ;  /* 0x000000ff0000720c */ /* 0x000fc80003f05270 */
[----:B------:R-:W-:Y:S02]  /*01e0*/  FSEL R16, RZ, 89128.9609375, P0 ;  /* 0x47ae147bff107808 */ /* 0x000fe40000000000 */
[----:B------:R-:W-:Y:S01]  /*01f0*/  FSEL R17, RZ, 1.0349999666213989258, P0 ;  /* 0x3f847ae1ff117808 */ /* 0x000fe20000000000 */
[----:B--2---:R-:W0:Y:S05]  /*0200*/  F2F.F64.F32 R12, R12 ;  /* 0x0000000c000c7310 */ /* 0x004e2a0000201800 */
[----:B0-----:R-:W-:-:S10]  /*0210*/  DFMA R6, R6, -R16, R12 ;  /* 0x800000100606722b */ /* 0x001fd4000000000c */
[----:B------:R-:W0:Y:S02]  /*0220*/  F2F.F32.F64 R7, R6 ;  /* 0x0000000600077310 */ /* 0x000e240000301000 */
[----:B0-----:R-:W-:Y:S01]  /*0230*/  STG.E desc[UR4][R10.64], R7 ;  /* 0x000000070a007986 */ /* 0x001fe2000c101904 */
[----:B------:R-:W-:Y:S05]  /*0240*/  EXIT ;  /* 0x000000000000794d */ /* 0x000fea0003800000 */
.L_x_19:
        /* <DEDUP_REMOVED lines=11> */
.L_x_30:


//--------------------- .text._Z17updateOutputLayerP19NeuralNetworkDevicePfS1_ --------------------------
	.section	.text._Z17updateOutputLayerP19NeuralNetworkDevicePfS1_,"ax",@progbits
	.align	128
        .global         _Z17updateOutputLayerP19NeuralNetworkDevicePfS1_
        .type           _Z17updateOutputLayerP19NeuralNetworkDevicePfS1_,@function
        .size           _Z17updateOutputLayerP19NeuralNetworkDevicePfS1_,(.L_x_31 - _Z17updateOutputLayerP19NeuralNetworkDevicePfS1_)
        .other          _Z17updateOutputLayerP19NeuralNetworkDevicePfS1_,@"STO_CUDA_ENTRY STV_DEFAULT"
_Z17updateOutputLayerP19NeuralNetworkDevicePfS1_:
.text._Z17updateOutputLayerP19NeuralNetworkDevicePfS1_:
        /* <DEDUP_REMOVED lines=8> */
[C---:B-1----:R-:W-:Y:S01]  /*0080*/  IMAD.WIDE.U32 R2, R7.reuse, 0x4, R2 ;  /* 0x0000000407027825 */ /* 0x042fe200078e0002 */
[----:B--2---:R-:W-:-:S04]  /*0090*/  LEA R15, R7, R0, 0x7 ;  /* 0x00000000070f7211 */ /* 0x004fc800078e38ff */
        /* <DEDUP_REMOVED lines=27> */
.L_x_20:
        /* <DEDUP_REMOVED lines=11> */
.L_x_31:


//--------------------- .text._Z12reluBackwardPKfPf --------------------------
	.section	.text._Z12reluBackwardPKfPf,"ax",@progbits
	.align	128
        .global         _Z12reluBackwardPKfPf
        .type           _Z12reluBackwardPKfPf,@function
        .size           _Z12reluBackwardPKfPf,(.L_x_32 - _Z12reluBackwardPKfPf)
        .other          _Z12reluBackwardPKfPf,@"STO_CUDA_ENTRY STV_DEFAULT"
_Z12reluBackwardPKfPf:
.text._Z12reluBackwardPKfPf:
[----:B------:R-:W-:Y:S01]  /*0000*/  LDC R1, c[0x0][0x37c] ;  /* 0x0000df00ff017b82 */ /* 0x000fe20000000800 */
[----:B------:R-:W0:Y:S07]  /*0010*/  S2R R9, SR_TID.X ;  /* 0x0000000000097919 */ /* 0x000e2e0000002100 */
[----:B------:R-:W0:Y:S01]  /*0020*/  LDC.64 R2, c[0x0][0x380] ;  /* 0x0000e000ff027b82 */ /* 0x000e220000000a00 */
[----:B------:R-:W1:Y:S07]  /*0030*/  LDCU.64 UR4, c[0x0][0x358] ;  /* 0x00006b00ff0477ac */ /* 0x000e6e0008000a00 */
[----:B------:R-:W2:Y:S01]  /*0040*/  LDC.64 R4, c[0x0][0x388] ;  /* 0x0000e200ff047b82 */ /* 0x000ea20000000a00 */
[----:B0-----:R-:W-:-:S06]  /*0050*/  IMAD.WIDE.U32 R2, R9, 0x4, R2 ;  /* 0x0000000409027825 */ /* 0x001fcc00078e0002 */
[----:B-1----:R-:W3:Y:S01]  /*0060*/  LDG.E R2, desc[UR4][R2.64] ;  /* 0x0000000402027981 */ /* 0x002ee2000c1e1900 */
[----:B------:R-:W-:Y:S01]  /*0070*/  BSSY.RECONVERGENT B0, `(.L_x_21) ;  /* 0x0000006000007945 */ /* 0x000fe20003800200 */
[----:B------:R-:W-:Y:S02]  /*0080*/  HFMA2 R7, -RZ, RZ, 0, 0 ;  /* 0x00000000ff077431 */ /* 0x000fe400000001ff */
[----:B--2---:R-:W-:Y:S01]  /*0090*/  IMAD.WIDE.U32 R4, R9, 0x4, R4 ;  /* 0x0000000409047825 */ /* 0x004fe200078e0004 */
[----:B---3--:R-:W-:-:S13]  /*00a0*/  FSETP.GT.AND P0, PT, R2, RZ, PT ;  /* 0x000000ff0200720b */ /* 0x008fda0003f04000 */
[----:B------:R-:W-:Y:S05]  /*00b0*/  @!P0 BRA `(.L_x_22) ;  /* 0x0000000000048947 */ /* 0x000fea0003800000 */
[----:B------:R0:W5:Y:S02]  /*00c0*/  LDG.E R7, desc[UR4][R4.64] ;  /* 0x0000000404077981 */ /* 0x000164000c1e1900 */
.L_x_22:
[----:B------:R-:W-:Y:S05]  /*00d0*/  BSYNC.RECONVERGENT B0 ;  /* 0x0000000000007941 */ /* 0x000fea0003800200 */
.L_x_21:
[----:B-----5:R-:W-:Y:S01]  /*00e0*/  STG.E desc[UR4][R4.64], R7 ;  /* 0x0000000704007986 */ /* 0x020fe2000c101904 */
[----:B------:R-:W-:Y:S05]  /*00f0*/  EXIT ;  /* 0x000000000000794d */ /* 0x000fea0003800000 */
.L_x_23:
        /* <DEDUP_REMOVED lines=16> */
.L_x_32:


//--------------------- .text._Z22computerOutputGradientPfS_S_ --------------------------
	.section	.text._Z22computerOutputGradientPfS_S_,"ax",@progbits
	.align	128
        .global         _Z22computerOutputGradientPfS_S_
        .type           _Z22computerOutputGradientPfS_S_,@function
        .size           _Z22computerOutputGradientPfS_S_,(.L_x_33 - _Z22computerOutputGradientPfS_S_)
        .other          _Z22computerOutputGradientPfS_S_,@"STO_CUDA_ENTRY STV_DEFAULT"
_Z22computerOutputGradientPfS_S_:
.text._Z22computerOutputGradientPfS_S_:
[----:B------:R-:W-:Y:S01]  /*0000*/  LDC R1, c[0x0][0x37c] ;  /* 0x0000df00ff017b82 */ /* 0x000fe20000000800 */
[----:B------:R-:W0:Y:S07]  /*0010*/  S2R R9, SR_TID.X ;  /* 0x0000000000097919 */ /* 0x000e2e0000002100 */
[----:B------:R-:W0:Y:S01]  /*0020*/  LDC.64 R2, c[0x0][0x380] ;  /* 0x0000e000ff027b82 */ /* 0x000e220000000a00 */
[----:B------:R-:W1:Y:S07]  /*0030*/  LDCU.64 UR4, c[0x0][0x358] ;  /* 0x00006b00ff0477ac */ /* 0x000e6e0008000a00 */
[----:B------:R-:W2:Y:S08]  /*0040*/  LDC.64 R4, c[0x0][0x388] ;  /* 0x0000e200ff047b82 */ /* 0x000eb00000000a00 */
[----:B------:R-:W3:Y:S01]  /*0050*/  LDC.64 R6, c[0x0][0x390] ;  /* 0x0000e400ff067b82 */ /* 0x000ee20000000a00 */
[----:B0-----:R-:W-:-:S04]  /*0060*/  IMAD.WIDE.U32 R2, R9, 0x4, R2 ;  /* 0x0000000409027825 */ /* 0x001fc800078e0002 */
[C---:B--2---:R-:W-:Y:S02]  /*0070*/  IMAD.WIDE.U32 R4, R9.reuse, 0x4, R4 ;  /* 0x0000000409047825 */ /* 0x044fe400078e0004 */
[----:B-1----:R-:W2:Y:S04]  /*0080*/  LDG.E R2, desc[UR4][R2.64] ;  /* 0x0000000402027981 */ /* 0x002ea8000c1e1900 */
[----:B------:R-:W2:Y:S01]  /*0090*/  LDG.E R5, desc[UR4][R4.64] ;  /* 0x0000000404057981 */ /* 0x000ea2000c1e1900 */
[----:B---3--:R-:W-:-:S04]  /*00a0*/  IMAD.WIDE.U32 R6, R9, 0x4, R6 ;  /* 0x0000000409067825 */ /* 0x008fc800078e0006 */
[----:B--2---:R-:W-:-:S05]  /*00b0*/  FADD R9, R2, -R5 ;  /* 0x8000000502097221 */ /* 0x004fca0000000000 */
[----:B------:R-:W-:Y:S01]  /*00c0*/  STG.E desc[UR4][R6.64], R9 ;  /* 0x0000000906007986 */ /* 0x000fe2000c101904 */
[----:B------:R-:W-:Y:S05]  /*00d0*/  EXIT ;  /* 0x000000000000794d */ /* 0x000fea0003800000 */
.L_x_24:
        /* <DEDUP_REMOVED lines=10> */
.L_x_33:


//--------------------- .nv.shared._Z16addBiasForHiddenPfPKf --------------------------
	.section	.nv.shared._Z16addBiasForHiddenPfPKf,"aw",@nobits
	.sectionflags	@""
	.align	4
.nv.shared._Z16addBiasForHiddenPfPKf:
	.zero		1028


//--------------------- .nv.shared.reserved.0     --------------------------
	.section	.nv.shared.reserved.0,"aw",@nobits
	.weak		__nv_reservedSMEM_offset_0_alias
	.size		__nv_reservedSMEM_offset_0_alias, 0, 64
	.other		__nv_reservedSMEM_offset_0_alias,@"STO_CUDA_RESERVED_SHARED STV_DEFAULT"
__nv_reservedSMEM_offset_0_alias:
	.zero		0
	.zero		64


//--------------------- .nv.constant0._Z16addBiasForHiddenPfPKf --------------------------
	.section	.nv.constant0._Z16addBiasForHiddenPfPKf,"a",@progbits
	.sectionflags	@""
	.align	4
.nv.constant0._Z16addBiasForHiddenPfPKf:
	.zero		912


//--------------------- .nv.constant0._Z7addBiasPfPKf --------------------------
	.section	.nv.constant0._Z7addBiasPfPKf,"a",@progbits
	.sectionflags	@""
	.align	4
.nv.constant0._Z7addBiasPfPKf:
	.zero		912


//--------------------- .nv.constant0._Z11findCorrectPfPiS_S_ --------------------------
	.section	.nv.constant0._Z11findCorrectPfPiS_S_,"a",@progbits
	.sectionflags	@""
	.align	4
.nv.constant0._Z11findCorrectPfPiS_S_:
	.zero		928


//--------------------- .nv.constant0._Z10updateBiasPfS_ --------------------------
	.section	.nv.constant0._Z10updateBiasPfS_,"a",@progbits
	.sectionflags	@""
	.align	4
.nv.constant0._Z10updateBiasPfS_:
	.zero		912


//--------------------- .nv.constant0._Z17updateHiddenLayerP19NeuralNetworkDevicePfS1_ --------------------------
	.section	.nv.constant0._Z17updateHiddenLayerP19NeuralNetworkDevicePfS1_,"a",@progbits
	.sectionflags	@""
	.align	4
.nv.constant0._Z17updateHiddenLayerP19NeuralNetworkDevicePfS1_:
	.zero		920


//--------------------- .nv.constant0._Z17updateOutputLayerP19NeuralNetworkDevicePfS1_ --------------------------
	.section	.nv.constant0._Z17updateOutputLayerP19NeuralNetworkDevicePfS1_,"a",@progbits
	.sectionflags	@""
	.align	4
.nv.constant0._Z17updateOutputLayerP19NeuralNetworkDevicePfS1_:
	.zero		920


//--------------------- .nv.constant0._Z12reluBackwardPKfPf --------------------------
	.section	.nv.constant0._Z12reluBackwardPKfPf,"a",@progbits
	.sectionflags	@""
	.align	4
.nv.constant0._Z12reluBackwardPKfPf:
	.zero		912


//--------------------- .nv.constant0._Z22computerOutputGradientPfS_S_ --------------------------
	.section	.nv.constant0._Z22computerOutputGradientPfS_S_,"a",@progbits
	.sectionflags	@""
	.align	4
.nv.constant0._Z22computerOutputGradientPfS_S_:
	.zero		920


//--------------------- SYMBOLS --------------------------

	.type		.nv.reservedSmem.offset0,@object
	.size		.nv.reservedSmem.offset0,0x4
	.type		.nv.reservedSmem.cap,@object
	.size		.nv.reservedSmem.cap,0x4
